// auto-generated by cutlass_sweep.gemm — config: {"arch": "sm_100", "cluster_m": 2, "cluster_n": 1, "dtype": "e4m3", "dtype_b": "e4m3", "layout": "nt", "stages": 0, "tile_k": 256, "tile_m": 256, "tile_n": 96}
#include "cutlass/cutlass.h"
#include "cutlass/gemm/collective/collective_builder.hpp"
#include "cutlass/gemm/device/gemm_universal_adapter.h"
#include "cutlass/gemm/kernel/gemm_universal.hpp"
#include "cutlass/epilogue/collective/collective_builder.hpp"

using ElemA = cutlass::float_e4m3_t;
using ElemB = cutlass::float_e4m3_t;
using ElemCD = cutlass::float_e4m3_t;
using Acc  = float;
using TileShape    = cute::Shape<cute::_256, cute::_96, cute::_256>;
using ClusterShape = cute::Shape<cute::_2, cute::_1, cute::_1>;

using CollectiveEpilogue = typename cutlass::epilogue::collective::CollectiveBuilder<
    cutlass::arch::Sm100, cutlass::arch::OpClassTensorOp,
    TileShape, ClusterShape,
    cutlass::epilogue::collective::EpilogueTileAuto,
    Acc, Acc,
    ElemCD, cutlass::layout::RowMajor, 128 / cutlass::sizeof_bits<ElemCD>::value,
    ElemCD, cutlass::layout::RowMajor, 128 / cutlass::sizeof_bits<ElemCD>::value,
    cutlass::epilogue::collective::EpilogueScheduleAuto
  >::CollectiveOp;

using CollectiveMainloop = typename cutlass::gemm::collective::CollectiveBuilder<
    cutlass::arch::Sm100, cutlass::arch::OpClassTensorOp,
    ElemA, cutlass::layout::RowMajor, 128 / cutlass::sizeof_bits<ElemA>::value,
    ElemB, cutlass::layout::ColumnMajor, 128 / cutlass::sizeof_bits<ElemB>::value,
    Acc,
    TileShape, ClusterShape,
    cutlass::gemm::collective::StageCountAutoCarveout<static_cast<int>(sizeof(typename CollectiveEpilogue::SharedStorage))>,
    cutlass::gemm::collective::KernelScheduleAuto
  >::CollectiveOp;

using GemmKernel = cutlass::gemm::kernel::GemmUniversal<
    cute::Shape<int,int,int,int>,
    CollectiveMainloop,
    CollectiveEpilogue
>;
using Gemm = cutlass::gemm::device::GemmUniversalAdapter<GemmKernel>;

// Force the device kernel symbol into the cubin without needing a host main.
auto* _anchor = &cutlass::device_kernel<GemmKernel>;


// ===== COMPILED SASS (sm_100a) =====

	.target	sm_100a

	.elftype	@"ET_EXEC"


//--------------------- .note.nv.tkinfo           --------------------------
	.section	.note.nv.tkinfo,"",@"SHT_NOTE"
	.sectionflags	@"SHF_NOTE_NV_TKINFO"
	.tkinfo
        /*0018*/ 	.word	0x00000002
        /*0030*/ 	.string	""
        /*0030*/ 	.string	"ptxas"
        /*0030*/ 	.string	"Cuda compilation tools, release 13.0, V13.0.88"
        /*0030*/ 	.string	"Build cuda_13.0.r13.0/compiler.36424714_0"
        /*0030*/ 	.string	"-arch sm_100a -m 64 "



//--------------------- .note.nv.cuinfo           --------------------------
	.section	.note.nv.cuinfo,"",@"SHT_NOTE"
	.sectionflags	@"SHF_NOTE_NV_CUINFO"
        /*0018*/ 	.short	0x0002
        /*001a*/ 	.short	0x0064
        /*001c*/ 	.short	0x0082
	.zero		2


//--------------------- .nv.info                  --------------------------
	.section	.nv.info,"",@"SHT_CUDA_INFO"
	.align	4


	//----- nvinfo : EIATTR_REGCOUNT
	.align		4
        /*0000*/ 	.byte	0x04, 0x2f
        /*0002*/ 	.short	(.L_19 - .L_18)
	.align		4
.L_18:
        /*0004*/ 	.word	index@(_ZN7cutlass13device_kernelINS_4gemm6kernel13GemmUniversalIN4cute5tupleIJiiiiEEENS1_10collective13CollectiveMmaINS1_35MainloopSm100TmaUmmaWarpSpecializedILi4ELi2ELi4ENS5_IJNS4_1CILi2EEENSA_ILi1EEESC_EEEEENS5_IJNSA_ILi256EEENSA_ILi96EEESF_EEENS_12float_e4m3_tENS5_IJlSC_lEEESI_SJ_NS4_8TiledMMAINS4_8MMA_AtomIJNS4_10MMA_TraitsINS4_25SM100_MMA_F8F6F4_2x1SM_SSEJSI_SI_fSF_SG_NS4_17integral_constantINS4_4UMMA5MajorELSQ_0EEESR_NSO_INSP_7ScaleInELSS_0EEEST_EEEEEENS4_6LayoutINS5_IJSC_SC_SC_EEENS5_IJNSA_ILi0EEESY_SY_EEEEENS5_IJNS4_10UnderscoreES11_S11_EEEEENS4_18SM100_TMA_2SM_LOADENS4_14ComposedLayoutINS4_7SwizzleILi3ELi4ELi3EEENS4_18smem_ptr_flag_bitsILi8EEENSW_INS5_IJNSA_ILi8EEENSA_ILi128EEEEEENS5_IJS1B_SC_EEEEEEEvNS4_8identityES14_S1F_vS1G_EENS_8epilogue10collective18CollectiveEpilogueINS1I_23Sm100TmaWarpSpecializedILi1ELi1ELi96ELb0ELb0EEEJNS5_IJS1B_SG_SF_EEENS5_IJNSW_IS1B_SC_EENSW_ISG_SC_EEEEESI_SJ_SI_SJ_NS1I_6fusion15FusionCallbacksIS1M_NS1R_17LinearCombinationISI_fSI_fLNS_15FloatRoundStyleE2EEES1N_S1Q_JEEENS4_5SM1004TMEM4LOAD26SM100_TMEM_LOAD_32dp32b32xENS4_13SM90_TMA_LOADENS15_INS16_ILi1ELi4ELi3EEES19_NSW_INS5_IJS1A_NSA_ILi32EEEEEENS5_IJS23_SC_EEEEEEENS4_39AutoVectorizingCopyWithAssumedAlignmentILi128EEENS4_14SM90_TMA_STOREES27_S29_S29_EEEvvEEEEvNT_6ParamsE)
        /*0008*/ 	.word	0x000000ec


	//----- nvinfo : EIATTR_FRAME_SIZE
	.align		4
.L_19:
        /*000c*/ 	.byte	0x04, 0x11
        /*000e*/ 	.short	(.L_21 - .L_20)
	.align		4
.L_20:
        /*0010*/ 	.word	index@($__internal_2_$__cuda_sm10x_tcgen05_guardrail_trap_unallocated_columns_being_dealloced)
        /*0014*/ 	.word	0x00000000


	//----- nvinfo : EIATTR_FRAME_SIZE
	.align		4
.L_21:
        /*0018*/ 	.byte	0x04, 0x11
        /*001a*/ 	.short	(.L_23 - .L_22)
	.align		4
.L_22:
        /*001c*/ 	.word	index@($__internal_1_$__cuda_sm10x_tcgen05_guardrail_trap_phase_invalid_during_alloc)
        /*0020*/ 	.word	0x00000000


	//----- nvinfo : EIATTR_FRAME_SIZE
	.align		4
.L_23:
        /*0024*/ 	.byte	0x04, 0x11
        /*0026*/ 	.short	(.L_25 - .L_24)
	.align		4
.L_24:
        /*0028*/ 	.word	index@($__internal_0_$__cuda_sm10x_tcgen05_guardrail_trap_col_being_dealloced_not_returned_by_alloc)
        /*002c*/ 	.word	0x00000000


	//----- nvinfo : EIATTR_FRAME_SIZE
	.align		4
.L_25:
        /*0030*/ 	.byte	0x04, 0x11
        /*0032*/ 	.short	(.L_27 - .L_26)
	.align		4
.L_26:
        /*0034*/ 	.word	index@(_ZN7cutlass13device_kernelINS_4gemm6kernel13GemmUniversalIN4cute5tupleIJiiiiEEENS1_10collective13CollectiveMmaINS1_35MainloopSm100TmaUmmaWarpSpecializedILi4ELi2ELi4ENS5_IJNS4_1CILi2EEENSA_ILi1EEESC_EEEEENS5_IJNSA_ILi256EEENSA_ILi96EEESF_EEENS_12float_e4m3_tENS5_IJlSC_lEEESI_SJ_NS4_8TiledMMAINS4_8MMA_AtomIJNS4_10MMA_TraitsINS4_25SM100_MMA_F8F6F4_2x1SM_SSEJSI_SI_fSF_SG_NS4_17integral_constantINS4_4UMMA5MajorELSQ_0EEESR_NSO_INSP_7ScaleInELSS_0EEEST_EEEEEENS4_6LayoutINS5_IJSC_SC_SC_EEENS5_IJNSA_ILi0EEESY_SY_EEEEENS5_IJNS4_10UnderscoreES11_S11_EEEEENS4_18SM100_TMA_2SM_LOADENS4_14ComposedLayoutINS4_7SwizzleILi3ELi4ELi3EEENS4_18smem_ptr_flag_bitsILi8EEENSW_INS5_IJNSA_ILi8EEENSA_ILi128EEEEEENS5_IJS1B_SC_EEEEEEEvNS4_8identityES14_S1F_vS1G_EENS_8epilogue10collective18CollectiveEpilogueINS1I_23Sm100TmaWarpSpecializedILi1ELi1ELi96ELb0ELb0EEEJNS5_IJS1B_SG_SF_EEENS5_IJNSW_IS1B_SC_EENSW_ISG_SC_EEEEESI_SJ_SI_SJ_NS1I_6fusion15FusionCallbacksIS1M_NS1R_17LinearCombinationISI_fSI_fLNS_15FloatRoundStyleE2EEES1N_S1Q_JEEENS4_5SM1004TMEM4LOAD26SM100_TMEM_LOAD_32dp32b32xENS4_13SM90_TMA_LOADENS15_INS16_ILi1ELi4ELi3EEES19_NSW_INS5_IJS1A_NSA_ILi32EEEEEENS5_IJS23_SC_EEEEEEENS4_39AutoVectorizingCopyWithAssumedAlignmentILi128EEENS4_14SM90_TMA_STOREES27_S29_S29_EEEvvEEEEvNT_6ParamsE)
        /*0038*/ 	.word	0x00000000


	//----- nvinfo : EIATTR_MIN_STACK_SIZE
	.align		4
.L_27:
        /*003c*/ 	.byte	0x04, 0x12
        /*003e*/ 	.short	(.L_29 - .L_28)
	.align		4
.L_28:
        /*0040*/ 	.word	index@(_ZN7cutlass13device_kernelINS_4gemm6kernel13GemmUniversalIN4cute5tupleIJiiiiEEENS1_10collective13CollectiveMmaINS1_35MainloopSm100TmaUmmaWarpSpecializedILi4ELi2ELi4ENS5_IJNS4_1CILi2EEENSA_ILi1EEESC_EEEEENS5_IJNSA_ILi256EEENSA_ILi96EEESF_EEENS_12float_e4m3_tENS5_IJlSC_lEEESI_SJ_NS4_8TiledMMAINS4_8MMA_AtomIJNS4_10MMA_TraitsINS4_25SM100_MMA_F8F6F4_2x1SM_SSEJSI_SI_fSF_SG_NS4_17integral_constantINS4_4UMMA5MajorELSQ_0EEESR_NSO_INSP_7ScaleInELSS_0EEEST_EEEEEENS4_6LayoutINS5_IJSC_SC_SC_EEENS5_IJNSA_ILi0EEESY_SY_EEEEENS5_IJNS4_10UnderscoreES11_S11_EEEEENS4_18SM100_TMA_2SM_LOADENS4_14ComposedLayoutINS4_7SwizzleILi3ELi4ELi3EEENS4_18smem_ptr_flag_bitsILi8EEENSW_INS5_IJNSA_ILi8EEENSA_ILi128EEEEEENS5_IJS1B_SC_EEEEEEEvNS4_8identityES14_S1F_vS1G_EENS_8epilogue10collective18CollectiveEpilogueINS1I_23Sm100TmaWarpSpecializedILi1ELi1ELi96ELb0ELb0EEEJNS5_IJS1B_SG_SF_EEENS5_IJNSW_IS1B_SC_EENSW_ISG_SC_EEEEESI_SJ_SI_SJ_NS1I_6fusion15FusionCallbacksIS1M_NS1R_17LinearCombinationISI_fSI_fLNS_15FloatRoundStyleE2EEES1N_S1Q_JEEENS4_5SM1004TMEM4LOAD26SM100_TMEM_LOAD_32dp32b32xENS4_13SM90_TMA_LOADENS15_INS16_ILi1ELi4ELi3EEES19_NSW_INS5_IJS1A_NSA_ILi32EEEEEENS5_IJS23_SC_EEEEEEENS4_39AutoVectorizingCopyWithAssumedAlignmentILi128EEENS4_14SM90_TMA_STOREES27_S29_S29_EEEvvEEEEvNT_6ParamsE)
        /*0044*/ 	.word	0x00000000
.L_29:


//--------------------- .nv.compat                --------------------------
	.section	.nv.compat,"",@"SHT_CUDA_COMPAT_INFO"
	.align	4
        /*0000*/ 	.byte	0x02, 0x09, 0x01, 0x00, 0x02, 0x02, 0x02, 0x00, 0x02, 0x05, 0x05, 0x00, 0x03, 0x07, 0x01, 0x01
        /*0010*/ 	.byte	0x02, 0x03, 0x01, 0x00, 0x02, 0x06, 0x01, 0x00, 0x04, 0x0b, 0x08, 0x00, 0x09, 0x00, 0x00, 0x00
        /*0020*/ 	.byte	0x00, 0x00, 0x00, 0x00


//--------------------- .nv.info._ZN7cutlass13device_kernelINS_4gemm6kernel13GemmUniversalIN4cute5tupleIJiiiiEEENS1_10collective13CollectiveMmaINS1_35MainloopSm100TmaUmmaWarpSpecializedILi4ELi2ELi4ENS5_IJNS4_1CILi2EEENSA_ILi1EEESC_EEEEENS5_IJNSA_ILi256EEENSA_ILi96EEESF_EEENS_12float_e4m3_tENS5_IJlSC_lEEESI_SJ_NS4_8TiledMMAINS4_8MMA_AtomIJNS4_10MMA_TraitsINS4_25SM100_MMA_F8F6F4_2x1SM_SSEJSI_SI_fSF_SG_NS4_17integral_constantINS4_4UMMA5MajorELSQ_0EEESR_NSO_INSP_7ScaleInELSS_0EEEST_EEEEEENS4_6LayoutINS5_IJSC_SC_SC_EEENS5_IJNSA_ILi0EEESY_SY_EEEEENS5_IJNS4_10UnderscoreES11_S11_EEEEENS4_18SM100_TMA_2SM_LOADENS4_14ComposedLayoutINS4_7SwizzleILi3ELi4ELi3EEENS4_18smem_ptr_flag_bitsILi8EEENSW_INS5_IJNSA_ILi8EEENSA_ILi128EEEEEENS5_IJS1B_SC_EEEEEEEvNS4_8identityES14_S1F_vS1G_EENS_8epilogue10collective18CollectiveEpilogueINS1I_23Sm100TmaWarpSpecializedILi1ELi1ELi96ELb0ELb0EEEJNS5_IJS1B_SG_SF_EEENS5_IJNSW_IS1B_SC_EENSW_ISG_SC_EEEEESI_SJ_SI_SJ_NS1I_6fusion15FusionCallbacksIS1M_NS1R_17LinearCombinationISI_fSI_fLNS_15FloatRoundStyleE2EEES1N_S1Q_JEEENS4_5SM1004TMEM4LOAD26SM100_TMEM_LOAD_32dp32b32xENS4_13SM90_TMA_LOADENS15_INS16_ILi1ELi4ELi3EEES19_NSW_INS5_IJS1A_NSA_ILi32EEEEEENS5_IJS23_SC_EEEEEEENS4_39AutoVectorizingCopyWithAssumedAlignmentILi128EEENS4_14SM90_TMA_STOREES27_S29_S29_EEEvvEEEEvNT_6ParamsE --------------------------
	.section	.nv.info._ZN7cutlass13device_kernelINS_4gemm6kernel13GemmUniversalIN4cute5tupleIJiiiiEEENS1_10collective13CollectiveMmaINS1_35MainloopSm100TmaUmmaWarpSpecializedILi4ELi2ELi4ENS5_IJNS4_1CILi2EEENSA_ILi1EEESC_EEEEENS5_IJNSA_ILi256EEENSA_ILi96EEESF_EEENS_12float_e4m3_tENS5_IJlSC_lEEESI_SJ_NS4_8TiledMMAINS4_8MMA_AtomIJNS4_10MMA_TraitsINS4_25SM100_MMA_F8F6F4_2x1SM_SSEJSI_SI_fSF_SG_NS4_17integral_constantINS4_4UMMA5MajorELSQ_0EEESR_NSO_INSP_7ScaleInELSS_0EEEST_EEEEEENS4_6LayoutINS5_IJSC_SC_SC_EEENS5_IJNSA_ILi0EEESY_SY_EEEEENS5_IJNS4_10UnderscoreES11_S11_EEEEENS4_18SM100_TMA_2SM_LOADENS4_14ComposedLayoutINS4_7SwizzleILi3ELi4ELi3EEENS4_18smem_ptr_flag_bitsILi8EEENSW_INS5_IJNSA_ILi8EEENSA_ILi128EEEEEENS5_IJS1B_SC_EEEEEEEvNS4_8identityES14_S1F_vS1G_EENS_8epilogue10collective18CollectiveEpilogueINS1I_23Sm100TmaWarpSpecializedILi1ELi1ELi96ELb0ELb0EEEJNS5_IJS1B_SG_SF_EEENS5_IJNSW_IS1B_SC_EENSW_ISG_SC_EEEEESI_SJ_SI_SJ_NS1I_6fusion15FusionCallbacksIS1M_NS1R_17LinearCombinationISI_fSI_fLNS_15FloatRoundStyleE2EEES1N_S1Q_JEEENS4_5SM1004TMEM4LOAD26SM100_TMEM_LOAD_32dp32b32xENS4_13SM90_TMA_LOADENS15_INS16_ILi1ELi4ELi3EEES19_NSW_INS5_IJS1A_NSA_ILi32EEEEEENS5_IJS23_SC_EEEEEEENS4_39AutoVectorizingCopyWithAssumedAlignmentILi128EEENS4_14SM90_TMA_STOREES27_S29_S29_EEEvvEEEEvNT_6ParamsE,"",@"SHT_CUDA_INFO"
	.sectionflags	@""
	.align	4


	//----- nvinfo : EIATTR_CUDA_API_VERSION
	.align		4
        /*0000*/ 	.byte	0x04, 0x37
        /*0002*/ 	.short	(.L_31 - .L_30)
.L_30:
        /*0004*/ 	.word	0x00000082


	//----- nvinfo : EIATTR_KPARAM_INFO
	.align		4
.L_31:
        /*0008*/ 	.byte	0x04, 0x17
        /*000a*/ 	.short	(.L_33 - .L_32)
.L_32:
        /*000c*/ 	.word	0x00000000
        /*0010*/ 	.short	0x0000
        /*0012*/ 	.short	0x0000
        /*0014*/ 	.byte	0x00, 0xf0, 0x01, 0x20


	//----- nvinfo : EIATTR_AT_ENTRY_FRAGMENTS
	.align		4
.L_33:
        /*0018*/ 	.byte	0x04, 0x4f
        /*001a*/ 	.short	(.L_35 - .L_34)


	//   ....[0]....
.L_34:
        /*001c*/ 	.word	0x00000007


	//----- nvinfo : EIATTR_RESERVED_SMEM_USED
	.align		4
.L_35:
        /*0020*/ 	.byte	0x01, 0x41
	.zero		2


	//----- nvinfo : EIATTR_SPARSE_MMA_MASK
	.align		4
        /*0024*/ 	.byte	0x03, 0x50
        /*0026*/ 	.short	0x0000


	//----- nvinfo : EIATTR_TCGEN05_2CTA_USED
	.align		4
        /*0028*/ 	.byte	0x01, 0x52
	.zero		2


	//----- nvinfo : EIATTR_MAXREG_COUNT
	.align		4
        /*002c*/ 	.byte	0x03, 0x1b
        /*002e*/ 	.short	0x00ff


	//----- nvinfo : EIATTR_NUM_BARRIERS
	.align		4
        /*0030*/ 	.byte	0x02, 0x4c
        /*0032*/ 	.byte	0x07
	.zero		1


	//----- nvinfo : EIATTR_EXTERNS
	.align		4
        /*0034*/ 	.byte	0x04, 0x0f
        /*0036*/ 	.short	(.L_37 - .L_36)


	//   ....[0]....
	.align		4
.L_36:
        /*0038*/ 	.word	index@(__assertfail)


	//----- nvinfo : EIATTR_MERCURY_ISA_VERSION
	.align		4
.L_37:
        /*003c*/ 	.byte	0x03, 0x5f
        /*003e*/ 	.short	0x0101


	//----- nvinfo : EIATTR_INT_WARP_WIDE_INSTR_OFFSETS
	.align		4
        /*0040*/ 	.byte	0x04, 0x31
        /*0042*/ 	.short	(.L_39 - .L_38)


	//   ....[0]....
.L_38:
        /*0044*/ 	.word	0x00000cb0


	//   ....[1]....
        /*0048*/ 	.word	0x00000d50


	//   ....[2]....
        /*004c*/ 	.word	0x00002210


	//   ....[3]....
        /*0050*/ 	.word	0x000042b0


	//   ....[4]....
        /*0054*/ 	.word	0x000042d0


	//   ....[5]....
        /*0058*/ 	.word	0x00004300


	//   ....[6]....
        /*005c*/ 	.word	0x00004d30


	//   ....[7]....
        /*0060*/ 	.word	0x00004dc0


	//   ....[8]....
        /*0064*/ 	.word	0x00004df0


	//   ....[9]....
        /*0068*/ 	.word	0x00004ec0


	//----- nvinfo : EIATTR_COOP_GROUP_MASK_REGIDS
	.align		4
.L_39:
        /*006c*/ 	.byte	0x04, 0x29
        /*006e*/ 	.short	(.L_41 - .L_40)


	//   ....[0]....
.L_40:
        /*0070*/ 	.word	0xffffffff


	//   ....[1]....
        /*0074*/ 	.word	0xffffffff


	//   ....[2]....
        /*0078*/ 	.word	0xffffffff


	//   ....[3]....
        /*007c*/ 	.word	0xffffffff


	//   ....[4]....
        /*0080*/ 	.word	0xffffffff


	//   ....[5]....
        /*0084*/ 	.word	0xffffffff


	//   ....[6]....
        /*0088*/ 	.word	0xffffffff


	//   ....[7]....
        /*008c*/ 	.word	0xffffffff


	//   ....[8]....
        /*0090*/ 	.word	0xffffffff


	//   ....[9]....
        /*0094*/ 	.word	0xffffffff


	//   ....[10]....
        /*0098*/ 	.word	0xffffffff


	//   ....[11]....
        /*009c*/ 	.word	0xffffffff


	//   ....[12]....
        /*00a0*/ 	.word	0xffffffff


	//   ....[13]....
        /*00a4*/ 	.word	0xffffffff


	//----- nvinfo : EIATTR_COOP_GROUP_INSTR_OFFSETS
	.align		4
.L_41:
        /*00a8*/ 	.byte	0x04, 0x28
        /*00aa*/ 	.short	(.L_43 - .L_42)


	//   ....[0]....
.L_42:
        /*00ac*/ 	.word	0x000000c0


	//   ....[1]....
        /*00b0*/ 	.word	0x00000500


	//   ....[2]....
        /*00b4*/ 	.word	0x00000680


	//   ....[3]....
        /*00b8*/ 	.word	0x000007b0


	//   ....[4]....
        /*00bc*/ 	.word	0x000008a0


	//   ....[5]....
        /*00c0*/ 	.word	0x00000a00


	//   ....[6]....
        /*00c4*/ 	.word	0x00000b90


	//   ....[7]....
        /*00c8*/ 	.word	0x00000dd0


	//   ....[8]....
        /*00cc*/ 	.word	0x000020f0


	//   ....[9]....
        /*00d0*/ 	.word	0x00002ed0


	//   ....[10]....
        /*00d4*/ 	.word	0x000033a0


	//   ....[11]....
        /*00d8*/ 	.word	0x000033d0


	//   ....[12]....
        /*00dc*/ 	.word	0x000041c0


	//   ....[13]....
        /*00e0*/ 	.word	0x000043c0


	//----- nvinfo : EIATTR_VRC_CTA_INIT_COUNT
	.align		4
.L_43:
        /*00e4*/ 	.byte	0x02, 0x4a
        /*00e6*/ 	.byte	0x80
	.zero		1


	//----- nvinfo : EIATTR_SYSCALL_OFFSETS
	.align		4
        /*00e8*/ 	.byte	0x04, 0x46
        /*00ea*/ 	.short	(.L_45 - .L_44)


	//   ....[0]....
.L_44:
        /*00ec*/ 	.word	0x000058f0


	//   ....[1]....
        /*00f0*/ 	.word	0x00005a30


	//   ....[2]....
        /*00f4*/ 	.word	0x00006270


	//   ....[3]....
        /*00f8*/ 	.word	0x000063e0


	//   ....[4]....
        /*00fc*/ 	.word	0x00006550


	//----- nvinfo : EIATTR_MBARRIER_INSTR_OFFSETS
	.align		4
.L_45:
        /*0100*/ 	.byte	0x04, 0x39
        /*0102*/ 	.short	(.L_47 - .L_46)


	//   ....[0]....
.L_46:
        /*0104*/ 	.word	0x000005f0
        /*0108*/ 	.word	0x000000ff
        /*010c*/ 	.word	0x00000000
        /*0110*/ 	.short	0x0100
        /*0112*/ 	.byte	0x05
	.zero		1


	//   ....[1]....
        /*0114*/ 	.word	0x00000600
        /*0118*/ 	.word	0x000000ff
        /*011c*/ 	.word	0x00000020
        /*0120*/ 	.short	0x0100
        /*0122*/ 	.byte	0x05
	.zero		1


	//   ....[2]....
        /*0124*/ 	.word	0x00000610
        /*0128*/ 	.word	0x000000ff
        /*012c*/ 	.word	0x00000008
        /*0130*/ 	.short	0x0100
        /*0132*/ 	.byte	0x05
	.zero		1


	//   ....[3]....
        /*0134*/ 	.word	0x00000620
        /*0138*/ 	.word	0x000000ff
        /*013c*/ 	.word	0x00000028
        /*0140*/ 	.short	0x0100
        /*0142*/ 	.byte	0x05
	.zero		1


	//   ....[4]....
        /*0144*/ 	.word	0x00000630
        /*0148*/ 	.word	0x000000ff
        /*014c*/ 	.word	0x00000010
        /*0150*/ 	.short	0x0100
        /*0152*/ 	.byte	0x05
	.zero		1


	//   ....[5]....
        /*0154*/ 	.word	0x00000640
        /*0158*/ 	.word	0x000000ff
        /*015c*/ 	.word	0x00000030
        /*0160*/ 	.short	0x0100
        /*0162*/ 	.byte	0x05
	.zero		1


	//   ....[6]....
        /*0164*/ 	.word	0x00000650
        /*0168*/ 	.word	0x000000ff
        /*016c*/ 	.word	0x00000018
        /*0170*/ 	.short	0x0100
        /*0172*/ 	.byte	0x05
	.zero		1


	//   ....[7]....
        /*0174*/ 	.word	0x00000660
        /*0178*/ 	.word	0x000000ff
        /*017c*/ 	.word	0x00000038
        /*0180*/ 	.short	0x0100
        /*0182*/ 	.byte	0x05
	.zero		1


	//   ....[8]....
        /*0184*/ 	.word	0x00000780
        /*0188*/ 	.word	0x000000ff
        /*018c*/ 	.word	0x00000040
        /*0190*/ 	.short	0x0100
        /*0192*/ 	.byte	0x06
	.zero		1


	//   ....[9]....
        /*0194*/ 	.word	0x00000790
        /*0198*/ 	.word	0x000000ff
        /*019c*/ 	.word	0x00000048
        /*01a0*/ 	.short	0x0100
        /*01a2*/ 	.byte	0x06
	.zero		1


	//   ....[10]....
        /*01a4*/ 	.word	0x00000870
        /*01a8*/ 	.word	0x000000ff
        /*01ac*/ 	.word	0x00000050
        /*01b0*/ 	.short	0x0100
        /*01b2*/ 	.byte	0x05
	.zero		1


	//   ....[11]....
        /*01b4*/ 	.word	0x00000880
        /*01b8*/ 	.word	0x000000ff
        /*01bc*/ 	.word	0x00000058
        /*01c0*/ 	.short	0x0100
        /*01c2*/ 	.byte	0x05
	.zero		1


	//   ....[12]....
        /*01c4*/ 	.word	0x000009b0
        /*01c8*/ 	.word	0x000000ff
        /*01cc*/ 	.word	0x00000060
        /*01d0*/ 	.short	0x0100
        /*01d2*/ 	.byte	0x05
	.zero		1


	//   ....[13]....
        /*01d4*/ 	.word	0x000009c0
        /*01d8*/ 	.word	0x000000ff
        /*01dc*/ 	.word	0x00000070
        /*01e0*/ 	.short	0x0100
        /*01e2*/ 	.byte	0x05
	.zero		1


	//   ....[14]....
        /*01e4*/ 	.word	0x000009d0
        /*01e8*/ 	.word	0x000000ff
        /*01ec*/ 	.word	0x00000068
        /*01f0*/ 	.short	0x0100
        /*01f2*/ 	.byte	0x05
	.zero		1


	//   ....[15]....
        /*01f4*/ 	.word	0x000009e0
        /*01f8*/ 	.word	0x000000ff
        /*01fc*/ 	.word	0x00000078
        /*0200*/ 	.short	0x0100
        /*0202*/ 	.byte	0x05
	.zero		1


	//   ....[16]....
        /*0204*/ 	.word	0x00000b00
        /*0208*/ 	.word	0x000000ff
        /*020c*/ 	.word	0x00000080
        /*0210*/ 	.short	0x0100
        /*0212*/ 	.byte	0x06
	.zero		1


	//   ....[17]....
        /*0214*/ 	.word	0x00000b10
        /*0218*/ 	.word	0x000000ff
        /*021c*/ 	.word	0x000000a0
        /*0220*/ 	.short	0x0100
        /*0222*/ 	.byte	0x06
	.zero		1


	//   ....[18]....
        /*0224*/ 	.word	0x00000b20
        /*0228*/ 	.word	0x000000ff
        /*022c*/ 	.word	0x00000088
        /*0230*/ 	.short	0x0100
        /*0232*/ 	.byte	0x06
	.zero		1


	//   ....[19]....
        /*0234*/ 	.word	0x00000b30
        /*0238*/ 	.word	0x000000ff
        /*023c*/ 	.word	0x000000a8
        /*0240*/ 	.short	0x0100
        /*0242*/ 	.byte	0x06
	.zero		1


	//   ....[20]....
        /*0244*/ 	.word	0x00000b40
        /*0248*/ 	.word	0x000000ff
        /*024c*/ 	.word	0x00000090
        /*0250*/ 	.short	0x0100
        /*0252*/ 	.byte	0x06
	.zero		1


	//   ....[21]....
        /*0254*/ 	.word	0x00000b50
        /*0258*/ 	.word	0x000000ff
        /*025c*/ 	.word	0x000000b0
        /*0260*/ 	.short	0x0100
        /*0262*/ 	.byte	0x06
	.zero		1


	//   ....[22]....
        /*0264*/ 	.word	0x00000b60
        /*0268*/ 	.word	0x000000ff
        /*026c*/ 	.word	0x00000098
        /*0270*/ 	.short	0x0100
        /*0272*/ 	.byte	0x06
	.zero		1


	//   ....[23]....
        /*0274*/ 	.word	0x00000b70
        /*0278*/ 	.word	0x000000ff
        /*027c*/ 	.word	0x000000b8
        /*0280*/ 	.short	0x0100
        /*0282*/ 	.byte	0x06
	.zero		1


	//   ....[24]....
        /*0284*/ 	.word	0x00000c60
        /*0288*/ 	.word	0x000000ff
        /*028c*/ 	.word	0x000000c0
        /*0290*/ 	.short	0x0100
        /*0292*/ 	.byte	0x05
	.zero		1


	//   ....[25]....
        /*0294*/ 	.word	0x00000c70
        /*0298*/ 	.word	0x000000ff
        /*029c*/ 	.word	0x000000d0
        /*02a0*/ 	.short	0x0100
        /*02a2*/ 	.byte	0x05
	.zero		1


	//   ....[26]....
        /*02a4*/ 	.word	0x00000c80
        /*02a8*/ 	.word	0x000000ff
        /*02ac*/ 	.word	0x000000c8
        /*02b0*/ 	.short	0x0100
        /*02b2*/ 	.byte	0x05
	.zero		1


	//   ....[27]....
        /*02b4*/ 	.word	0x00000c90
        /*02b8*/ 	.word	0x000000ff
        /*02bc*/ 	.word	0x000000d8
        /*02c0*/ 	.short	0x0100
        /*02c2*/ 	.byte	0x05
	.zero		1


	//   ....[28]....
        /*02c4*/ 	.word	0x00000d80
        /*02c8*/ 	.word	0x000000ff
        /*02cc*/ 	.word	0x000000e0
        /*02d0*/ 	.short	0x0100
        /*02d2*/ 	.byte	0x04
	.zero		1


	//   ....[29]....
        /*02d4*/ 	.word	0x00001790
        /*02d8*/ 	.word	0x00000003
        /*02dc*/ 	.word	0x000000d0
        /*02e0*/ 	.short	0x010a
        /*02e2*/ 	.byte	0xff
	.zero		1


	//   ....[30]....
        /*02e4*/ 	.word	0x000017c0
        /*02e8*/ 	.word	0x00000003
        /*02ec*/ 	.word	0x000000c0
        /*02f0*/ 	.short	0x0101
        /*02f2*/ 	.byte	0xff
	.zero		1


	//   ....[31]....
        /*02f4*/ 	.word	0x000018d0
        /*02f8*/ 	.word	0x000000ff
        /*02fc*/ 	.word	0x00000020
        /*0300*/ 	.short	0x010a
        /*0302*/ 	.byte	0x05
	.zero		1


	//   ....[32]....
        /*0304*/ 	.word	0x00001990
        /*0308*/ 	.word	0x000000ff
        /*030c*/ 	.word	0x00000020
        /*0310*/ 	.short	0x010a
        /*0312*/ 	.byte	0x21
	.zero		1


	//   ....[33]....
        /*0314*/ 	.word	0x00001b40
        /*0318*/ 	.word	0x000000ff
        /*031c*/ 	.word	0x00000020
        /*0320*/ 	.short	0x010a
        /*0322*/ 	.byte	0x08
	.zero		1


	//   ....[34]....
        /*0324*/ 	.word	0x00001d00
        /*0328*/ 	.word	0x000000ff
        /*032c*/ 	.word	0x00000058
        /*0330*/ 	.short	0x0101
        /*0332*/ 	.byte	0x04
	.zero		1


	//   ....[35]....
        /*0334*/ 	.word	0x00001d20
        /*0338*/ 	.word	0x000000ff
        /*033c*/ 	.word	0x00000020
        /*0340*/ 	.short	0x010a
        /*0342*/ 	.byte	0x05
	.zero		1


	//   ....[36]....
        /*0344*/ 	.word	0x00001da0
        /*0348*/ 	.word	0x000000ff
        /*034c*/ 	.word	0x00000020
        /*0350*/ 	.short	0x010a
        /*0352*/ 	.byte	0x21
	.zero		1


	//   ....[37]....
        /*0354*/ 	.word	0x00001f30
        /*0358*/ 	.word	0x000000ff
        /*035c*/ 	.word	0x00000020
        /*0360*/ 	.short	0x010a
        /*0362*/ 	.byte	0x08
	.zero		1


	//   ....[38]....
        /*0364*/ 	.word	0x00002120
        /*0368*/ 	.word	0x00000002
        /*036c*/ 	.word	0x00000060
        /*0370*/ 	.short	0x010a
        /*0372*/ 	.byte	0xff
	.zero		1


	//   ....[39]....
        /*0374*/ 	.word	0x000021e0
        /*0378*/ 	.word	0x00000002
        /*037c*/ 	.word	0x00000000
        /*0380*/ 	.short	0x0101
        /*0382*/ 	.byte	0xff
	.zero		1


	//   ....[40]....
        /*0384*/ 	.word	0x00002740
        /*0388*/ 	.word	0x000000ff
        /*038c*/ 	.word	0x00000000
        /*0390*/ 	.short	0x010a
        /*0392*/ 	.byte	0x05
	.zero		1


	//   ....[41]....
        /*0394*/ 	.word	0x000027d0
        /*0398*/ 	.word	0x000000ff
        /*039c*/ 	.word	0x00000000
        /*03a0*/ 	.short	0x010a
        /*03a2*/ 	.byte	0x05
	.zero		1


	//   ....[42]....
        /*03a4*/ 	.word	0x00002860
        /*03a8*/ 	.word	0x000000ff
        /*03ac*/ 	.word	0x00000000
        /*03b0*/ 	.short	0x010a
        /*03b2*/ 	.byte	0x05
	.zero		1


	//   ....[43]....
        /*03b4*/ 	.word	0x00002900
        /*03b8*/ 	.word	0x00000000
        /*03bc*/ 	.word	0x00000000
        /*03c0*/ 	.short	0x010a
        /*03c2*/ 	.byte	0xff
	.zero		1


	//   ....[44]....
        /*03c4*/ 	.word	0x00002a30
        /*03c8*/ 	.word	0x00000000
        /*03cc*/ 	.word	0x000000c0
        /*03d0*/ 	.short	0x010a
        /*03d2*/ 	.byte	0xff
	.zero		1


	//   ....[45]....
        /*03d4*/ 	.word	0x00002aa0
        /*03d8*/ 	.word	0x00000004
        /*03dc*/ 	.word	0x00000000
        /*03e0*/ 	.short	0x0101
        /*03e2*/ 	.byte	0xff
	.zero		1


	//   ....[46]....
        /*03e4*/ 	.word	0x00002ac0
        /*03e8*/ 	.word	0x000000ff
        /*03ec*/ 	.word	0x00000070
        /*03f0*/ 	.short	0x010a
        /*03f2*/ 	.byte	0x05
	.zero		1


	//   ....[47]....
        /*03f4*/ 	.word	0x00002be0
        /*03f8*/ 	.word	0x00000000
        /*03fc*/ 	.word	0x00000060
        /*0400*/ 	.short	0x010a
        /*0402*/ 	.byte	0xff
	.zero		1


	//   ....[48]....
        /*0404*/ 	.word	0x00002ce0
        /*0408*/ 	.word	0x00000000
        /*040c*/ 	.word	0x00000000
        /*0410*/ 	.short	0x0101
        /*0412*/ 	.byte	0xff
	.zero		1


	//   ....[49]....
        /*0414*/ 	.word	0x00002d70
        /*0418*/ 	.word	0x000000ff
        /*041c*/ 	.word	0x00000070
        /*0420*/ 	.short	0x0106
        /*0422*/ 	.byte	0x05
	.zero		1


	//   ....[50]....
        /*0424*/ 	.word	0x00002d90
        /*0428*/ 	.word	0x000000ff
        /*042c*/ 	.word	0x00000070
        /*0430*/ 	.short	0x010a
        /*0432*/ 	.byte	0x05
	.zero		1


	//   ....[51]....
        /*0434*/ 	.word	0x00002e20
        /*0438*/ 	.word	0x000000ff
        /*043c*/ 	.word	0x00000070
        /*0440*/ 	.short	0x0106
        /*0442*/ 	.byte	0x04
	.zero		1


	//   ....[52]....
        /*0444*/ 	.word	0x00002e60
        /*0448*/ 	.word	0x00000000
        /*044c*/ 	.word	0x00000070
        /*0450*/ 	.short	0x010a
        /*0452*/ 	.byte	0xff
	.zero		1


	//   ....[53]....
        /*0454*/ 	.word	0x000030a0
        /*0458*/ 	.word	0x000000ff
        /*045c*/ 	.word	0x00000008
        /*0460*/ 	.short	0x010a
        /*0462*/ 	.byte	0x04
	.zero		1


	//   ....[54]....
        /*0464*/ 	.word	0x000030c0
        /*0468*/ 	.word	0x000000ff
        /*046c*/ 	.word	0x00000008
        /*0470*/ 	.short	0x010a
        /*0472*/ 	.byte	0x04
	.zero		1


	//   ....[55]....
        /*0474*/ 	.word	0x00003250
        /*0478*/ 	.word	0x000000ff
        /*047c*/ 	.word	0x00000008
        /*0480*/ 	.short	0x010a
        /*0482*/ 	.byte	0x04
	.zero		1


	//   ....[56]....
        /*0484*/ 	.word	0x00003270
        /*0488*/ 	.word	0x000000ff
        /*048c*/ 	.word	0x00000008
        /*0490*/ 	.short	0x010a
        /*0492*/ 	.byte	0x04
	.zero		1


	//   ....[57]....
        /*0494*/ 	.word	0x00003330
        /*0498*/ 	.word	0x000000ff
        /*049c*/ 	.word	0x00000000
        /*04a0*/ 	.short	0x0101
        /*04a2*/ 	.byte	0x05
	.zero		1


	//   ....[58]....
        /*04a4*/ 	.word	0x000036f0
        /*04a8*/ 	.word	0x00000000
        /*04ac*/ 	.word	0x00000060
        /*04b0*/ 	.short	0x010a
        /*04b2*/ 	.byte	0xff
	.zero		1


	//   ....[59]....
        /*04b4*/ 	.word	0x000037b0
        /*04b8*/ 	.word	0x00000000
        /*04bc*/ 	.word	0x00000000
        /*04c0*/ 	.short	0x0101
        /*04c2*/ 	.byte	0xff
	.zero		1


	//   ....[60]....
        /*04c4*/ 	.word	0x00003870
        /*04c8*/ 	.word	0x000000ff
        /*04cc*/ 	.word	0x00000000
        /*04d0*/ 	.short	0x010a
        /*04d2*/ 	.byte	0x05
	.zero		1


	//   ....[61]....
        /*04d4*/ 	.word	0x00003880
        /*04d8*/ 	.word	0x000000ff
        /*04dc*/ 	.word	0x000000a0
        /*04e0*/ 	.short	0x010a
        /*04e2*/ 	.byte	0x13
	.zero		1


	//   ....[62]....
        /*04e4*/ 	.word	0x00003930
        /*04e8*/ 	.word	0x000000ff
        /*04ec*/ 	.word	0x00000000
        /*04f0*/ 	.short	0x010a
        /*04f2*/ 	.byte	0x1a
	.zero		1


	//   ....[63]....
        /*04f4*/ 	.word	0x00003a60
        /*04f8*/ 	.word	0x000000ff
        /*04fc*/ 	.word	0x00000000
        /*0500*/ 	.short	0x010a
        /*0502*/ 	.byte	0x1b
	.zero		1


	//   ....[64]....
        /*0504*/ 	.word	0x00003ea0
        /*0508*/ 	.word	0x000000ff
        /*050c*/ 	.word	0x00000000
        /*0510*/ 	.short	0x010a
        /*0512*/ 	.byte	0x06
	.zero		1


	//   ....[65]....
        /*0514*/ 	.word	0x00003f30
        /*0518*/ 	.word	0x000000ff
        /*051c*/ 	.word	0x00000000
        /*0520*/ 	.short	0x010a
        /*0522*/ 	.byte	0x06
	.zero		1


	//   ....[66]....
        /*0524*/ 	.word	0x00003fc0
        /*0528*/ 	.word	0x000000ff
        /*052c*/ 	.word	0x00000000
        /*0530*/ 	.short	0x010a
        /*0532*/ 	.byte	0x06
	.zero		1


	//   ....[67]....
        /*0534*/ 	.word	0x00004060
        /*0538*/ 	.word	0x00000000
        /*053c*/ 	.word	0x00000000
        /*0540*/ 	.short	0x010a
        /*0542*/ 	.byte	0xff
	.zero		1


	//   ....[68]....
        /*0544*/ 	.word	0x000040a0
        /*0548*/ 	.word	0x00000000
        /*054c*/ 	.word	0x00000000
        /*0550*/ 	.short	0x010a
        /*0552*/ 	.byte	0xff
	.zero		1


	//   ....[69]....
        /*0554*/ 	.word	0x00004110
        /*0558*/ 	.word	0x000000ff
        /*055c*/ 	.word	0x00000000
        /*0560*/ 	.short	0x0101
        /*0562*/ 	.byte	0x05
	.zero		1


	//   ....[70]....
        /*0564*/ 	.word	0x00004150
        /*0568*/ 	.word	0x000000ff
        /*056c*/ 	.word	0x000000e0
        /*0570*/ 	.short	0x010a
        /*0572*/ 	.byte	0x0b
	.zero		1


	//   ....[71]....
        /*0574*/ 	.word	0x000041b0
        /*0578*/ 	.word	0x000000ff
        /*057c*/ 	.word	0x00000000
        /*0580*/ 	.short	0x0101
        /*0582*/ 	.byte	0x05
	.zero		1


	//   ....[72]....
        /*0584*/ 	.word	0x000045b0
        /*0588*/ 	.word	0x00000000
        /*058c*/ 	.word	0x00000060
        /*0590*/ 	.short	0x010a
        /*0592*/ 	.byte	0xff
	.zero		1


	//   ....[73]....
        /*0594*/ 	.word	0x000046a0
        /*0598*/ 	.word	0x00000000
        /*059c*/ 	.word	0x00000000
        /*05a0*/ 	.short	0x0101
        /*05a2*/ 	.byte	0xff
	.zero		1


	//   ....[74]....
        /*05a4*/ 	.word	0x000049c0
        /*05a8*/ 	.word	0x000000ff
        /*05ac*/ 	.word	0x00000058
        /*05b0*/ 	.short	0x010a
        /*05b2*/ 	.byte	0x06
	.zero		1


	//   ....[75]....
        /*05b4*/ 	.word	0x00004b40
        /*05b8*/ 	.word	0x000000ff
        /*05bc*/ 	.word	0x00000048
        /*05c0*/ 	.short	0x010a
        /*05c2*/ 	.byte	0x06
	.zero		1


	//   ....[76]....
        /*05c4*/ 	.word	0x00004f40
        /*05c8*/ 	.word	0x000000ff
        /*05cc*/ 	.word	0x00000040
        /*05d0*/ 	.short	0x010b
        /*05d2*/ 	.byte	0x06
	.zero		1


	//   ....[77]....
        /*05d4*/ 	.word	0x00004f60
        /*05d8*/ 	.word	0x000000ff
        /*05dc*/ 	.word	0x00000000
        /*05e0*/ 	.short	0x0101
        /*05e2*/ 	.byte	0x25
	.zero		1


	//   ....[78]....
        /*05e4*/ 	.word	0x00004fa0
        /*05e8*/ 	.word	0x00000000
        /*05ec*/ 	.word	0x00000048
        /*05f0*/ 	.short	0x010a
        /*05f2*/ 	.byte	0xff
	.zero		1


	//   ....[79]....
        /*05f4*/ 	.word	0x00005300
        /*05f8*/ 	.word	0x00000000
        /*05fc*/ 	.word	0x00000060
        /*0600*/ 	.short	0x010a
        /*0602*/ 	.byte	0xff
	.zero		1


	//   ....[80]....
        /*0604*/ 	.word	0x00005410
        /*0608*/ 	.word	0x00000000
        /*060c*/ 	.word	0x00000000
        /*0610*/ 	.short	0x0101
        /*0612*/ 	.byte	0xff
	.zero		1


	//   ....[81]....
        /*0614*/ 	.word	0x00005de0
        /*0618*/ 	.word	0x000000ff
        /*061c*/ 	.word	0x00000040
        /*0620*/ 	.short	0x010a
        /*0622*/ 	.byte	0x2b
	.zero		1


	//   ....[82]....
        /*0624*/ 	.word	0x00005df0
        /*0628*/ 	.word	0x000000e9
        /*062c*/ 	.word	0x00000080
        /*0630*/ 	.short	0x010a
        /*0632*/ 	.byte	0xff
	.zero		1


	//   ....[83]....
        /*0634*/ 	.word	0x00005fc0
        /*0638*/ 	.word	0x000000ff
        /*063c*/ 	.word	0x00000040
        /*0640*/ 	.short	0x010a
        /*0642*/ 	.byte	0x2b
	.zero		1


	//   ....[84]....
        /*0644*/ 	.word	0x000060e0
        /*0648*/ 	.word	0x000000ff
        /*064c*/ 	.word	0x00000000
        /*0650*/ 	.short	0x0101
        /*0652*/ 	.byte	0x04
	.zero		1


	//   ....[85]....
        /*0654*/ 	.word	0x00006150
        /*0658*/ 	.word	0x000000e9
        /*065c*/ 	.word	0x00000080
        /*0660*/ 	.short	0x010a
        /*0662*/ 	.byte	0xff
	.zero		1


	//   ....[86]....
        /*0664*/ 	.word	0x000071a0
        /*0668*/ 	.word	0x00000044
        /*066c*/ 	.word	0x00000000
        /*0670*/ 	.short	0x0101
        /*0672*/ 	.byte	0xff
	.zero		1


	//   ....[87]....
        /*0674*/ 	.word	0x00008150
        /*0678*/ 	.word	0x00000003
        /*067c*/ 	.word	0x000000d0
        /*0680*/ 	.short	0x010a
        /*0682*/ 	.byte	0xff
	.zero		1


	//   ....[88]....
        /*0684*/ 	.word	0x000081b0
        /*0688*/ 	.word	0x00000002
        /*068c*/ 	.word	0x00000020
        /*0690*/ 	.short	0x010a
        /*0692*/ 	.byte	0xff
	.zero		1


	//   ....[89]....
        /*0694*/ 	.word	0x00008210
        /*0698*/ 	.word	0x00000002
        /*069c*/ 	.word	0x00000020
        /*06a0*/ 	.short	0x010a
        /*06a2*/ 	.byte	0xff
	.zero		1


	//   ....[90]....
        /*06a4*/ 	.word	0x00008260
        /*06a8*/ 	.word	0x00000002
        /*06ac*/ 	.word	0x00000060
        /*06b0*/ 	.short	0x010a
        /*06b2*/ 	.byte	0xff
	.zero		1


	//   ....[91]....
        /*06b4*/ 	.word	0x000082c0
        /*06b8*/ 	.word	0x00000000
        /*06bc*/ 	.word	0x00000000
        /*06c0*/ 	.short	0x010a
        /*06c2*/ 	.byte	0xff
	.zero		1


	//   ....[92]....
        /*06c4*/ 	.word	0x00008320
        /*06c8*/ 	.word	0x00000000
        /*06cc*/ 	.word	0x00000000
        /*06d0*/ 	.short	0x010a
        /*06d2*/ 	.byte	0xff
	.zero		1


	//   ....[93]....
        /*06d4*/ 	.word	0x00008380
        /*06d8*/ 	.word	0x00000000
        /*06dc*/ 	.word	0x00000000
        /*06e0*/ 	.short	0x010a
        /*06e2*/ 	.byte	0xff
	.zero		1


	//   ....[94]....
        /*06e4*/ 	.word	0x000083d0
        /*06e8*/ 	.word	0x00000000
        /*06ec*/ 	.word	0x000000c0
        /*06f0*/ 	.short	0x010a
        /*06f2*/ 	.byte	0xff
	.zero		1


	//   ....[95]....
        /*06f4*/ 	.word	0x00008430
        /*06f8*/ 	.word	0x00000000
        /*06fc*/ 	.word	0x00000070
        /*0700*/ 	.short	0x010a
        /*0702*/ 	.byte	0xff
	.zero		1


	//   ....[96]....
        /*0704*/ 	.word	0x00008480
        /*0708*/ 	.word	0x00000000
        /*070c*/ 	.word	0x00000060
        /*0710*/ 	.short	0x010a
        /*0712*/ 	.byte	0xff
	.zero		1


	//   ....[97]....
        /*0714*/ 	.word	0x000084e0
        /*0718*/ 	.word	0x00000000
        /*071c*/ 	.word	0x00000070
        /*0720*/ 	.short	0x010a
        /*0722*/ 	.byte	0xff
	.zero		1


	//   ....[98]....
        /*0724*/ 	.word	0x00008540
        /*0728*/ 	.word	0x00000004
        /*072c*/ 	.word	0x00000008
        /*0730*/ 	.short	0x010a
        /*0732*/ 	.byte	0xff
	.zero		1


	//   ....[99]....
        /*0734*/ 	.word	0x00008620
        /*0738*/ 	.word	0x00000002
        /*073c*/ 	.word	0x00000008
        /*0740*/ 	.short	0x010a
        /*0742*/ 	.byte	0xff
	.zero		1


	//   ....[100]....
        /*0744*/ 	.word	0x00008670
        /*0748*/ 	.word	0x00000000
        /*074c*/ 	.word	0x00000060
        /*0750*/ 	.short	0x010a
        /*0752*/ 	.byte	0xff
	.zero		1


	//   ....[101]....
        /*0754*/ 	.word	0x000086d0
        /*0758*/ 	.word	0x00000000
        /*075c*/ 	.word	0x000000a0
        /*0760*/ 	.short	0x010a
        /*0762*/ 	.byte	0xff
	.zero		1


	//   ....[102]....
        /*0764*/ 	.word	0x00008730
        /*0768*/ 	.word	0x00000000
        /*076c*/ 	.word	0x00000000
        /*0770*/ 	.short	0x010a
        /*0772*/ 	.byte	0xff
	.zero		1


	//   ....[103]....
        /*0774*/ 	.word	0x00008790
        /*0778*/ 	.word	0x00000000
        /*077c*/ 	.word	0x00000000
        /*0780*/ 	.short	0x010a
        /*0782*/ 	.byte	0xff
	.zero		1


	//   ....[104]....
        /*0784*/ 	.word	0x000087f0
        /*0788*/ 	.word	0x00000000
        /*078c*/ 	.word	0x00000000
        /*0790*/ 	.short	0x010a
        /*0792*/ 	.byte	0xff
	.zero		1


	//   ....[105]....
        /*0794*/ 	.word	0x00008850
        /*0798*/ 	.word	0x00000000
        /*079c*/ 	.word	0x00000000
        /*07a0*/ 	.short	0x010a
        /*07a2*/ 	.byte	0xff
	.zero		1


	//   ....[106]....
        /*07a4*/ 	.word	0x000088b0
        /*07a8*/ 	.word	0x00000000
        /*07ac*/ 	.word	0x000000e0
        /*07b0*/ 	.short	0x010a
        /*07b2*/ 	.byte	0xff
	.zero		1


	//   ....[107]....
        /*07b4*/ 	.word	0x00008900
        /*07b8*/ 	.word	0x00000000
        /*07bc*/ 	.word	0x00000060
        /*07c0*/ 	.short	0x010a
        /*07c2*/ 	.byte	0xff
	.zero		1


	//   ....[108]....
        /*07c4*/ 	.word	0x00008960
        /*07c8*/ 	.word	0x00000000
        /*07cc*/ 	.word	0x00000058
        /*07d0*/ 	.short	0x010a
        /*07d2*/ 	.byte	0xff
	.zero		1


	//   ....[109]....
        /*07d4*/ 	.word	0x000089c0
        /*07d8*/ 	.word	0x00000003
        /*07dc*/ 	.word	0x00000048
        /*07e0*/ 	.short	0x010a
        /*07e2*/ 	.byte	0xff
	.zero		1


	//   ....[110]....
        /*07e4*/ 	.word	0x00008a10
        /*07e8*/ 	.word	0x00000000
        /*07ec*/ 	.word	0x00000060
        /*07f0*/ 	.short	0x010a
        /*07f2*/ 	.byte	0xff
	.zero		1


	//   ....[111]....
        /*07f4*/ 	.word	0x00008a70
        /*07f8*/ 	.word	0x00000003
        /*07fc*/ 	.word	0x00000040
        /*0800*/ 	.short	0x010a
        /*0802*/ 	.byte	0xff
	.zero		1


	//   ....[112]....
        /*0804*/ 	.word	0x00008ac0
        /*0808*/ 	.word	0x000000e9
        /*080c*/ 	.word	0x00000080
        /*0810*/ 	.short	0x010a
        /*0812*/ 	.byte	0xff
	.zero		1


	//----- nvinfo : EIATTR_NUM_MBARRIERS
	.align		4
.L_47:
        /*0814*/ 	.byte	0x03, 0x38
        /*0816*/ 	.short	0x001d


	//----- nvinfo : EIATTR_EXIT_INSTR_OFFSETS
	.align		4
        /*0818*/ 	.byte	0x04, 0x1c
        /*081a*/ 	.short	(.L_49 - .L_48)


	//   ....[0]....
.L_48:
        /*081c*/ 	.word	0x00002930


	//   ....[1]....
        /*0820*/ 	.word	0x00002e30


	//   ....[2]....
        /*0824*/ 	.word	0x00002e90


	//   ....[3]....
        /*0828*/ 	.word	0x000043d0


	//   ....[4]....
        /*082c*/ 	.word	0x00004fd0


	//   ....[5]....
        /*0830*/ 	.word	0x00005010


	//   ....[6]....
        /*0834*/ 	.word	0x00008140


	//----- nvinfo : EIATTR_MAX_THREADS
	.align		4
.L_49:
        /*0838*/ 	.byte	0x04, 0x05
        /*083a*/ 	.short	(.L_51 - .L_50)
.L_50:
        /*083c*/ 	.word	0x00000100
        /*0840*/ 	.word	0x00000001
        /*0844*/ 	.word	0x00000001


	//----- nvinfo : EIATTR_CRS_STACK_SIZE
	.align		4
.L_51:
        /*0848*/ 	.byte	0x04, 0x1e
        /*084a*/ 	.short	(.L_53 - .L_52)
.L_52:
        /*084c*/ 	.word	0x00000000


	//----- nvinfo : EIATTR_CBANK_PARAM_SIZE
	.align		4
.L_53:
        /*0850*/ 	.byte	0x03, 0x19
        /*0852*/ 	.short	0x0800


	//----- nvinfo : EIATTR_PARAM_CBANK
	.align		4
        /*0854*/ 	.byte	0x04, 0x0a
        /*0856*/ 	.short	(.L_55 - .L_54)
	.align		4
.L_54:
        /*0858*/ 	.word	index@(.nv.constant0._ZN7cutlass13device_kernelINS_4gemm6kernel13GemmUniversalIN4cute5tupleIJiiiiEEENS1_10collective13CollectiveMmaINS1_35MainloopSm100TmaUmmaWarpSpecializedILi4ELi2ELi4ENS5_IJNS4_1CILi2EEENSA_ILi1EEESC_EEEEENS5_IJNSA_ILi256EEENSA_ILi96EEESF_EEENS_12float_e4m3_tENS5_IJlSC_lEEESI_SJ_NS4_8TiledMMAINS4_8MMA_AtomIJNS4_10MMA_TraitsINS4_25SM100_MMA_F8F6F4_2x1SM_SSEJSI_SI_fSF_SG_NS4_17integral_constantINS4_4UMMA5MajorELSQ_0EEESR_NSO_INSP_7ScaleInELSS_0EEEST_EEEEEENS4_6LayoutINS5_IJSC_SC_SC_EEENS5_IJNSA_ILi0EEESY_SY_EEEEENS5_IJNS4_10UnderscoreES11_S11_EEEEENS4_18SM100_TMA_2SM_LOADENS4_14ComposedLayoutINS4_7SwizzleILi3ELi4ELi3EEENS4_18smem_ptr_flag_bitsILi8EEENSW_INS5_IJNSA_ILi8EEENSA_ILi128EEEEEENS5_IJS1B_SC_EEEEEEEvNS4_8identityES14_S1F_vS1G_EENS_8epilogue10collective18CollectiveEpilogueINS1I_23Sm100TmaWarpSpecializedILi1ELi1ELi96ELb0ELb0EEEJNS5_IJS1B_SG_SF_EEENS5_IJNSW_IS1B_SC_EENSW_ISG_SC_EEEEESI_SJ_SI_SJ_NS1I_6fusion15FusionCallbacksIS1M_NS1R_17LinearCombinationISI_fSI_fLNS_15FloatRoundStyleE2EEES1N_S1Q_JEEENS4_5SM1004TMEM4LOAD26SM100_TMEM_LOAD_32dp32b32xENS4_13SM90_TMA_LOADENS15_INS16_ILi1ELi4ELi3EEES19_NSW_INS5_IJS1A_NSA_ILi32EEEEEENS5_IJS23_SC_EEEEEEENS4_39AutoVectorizingCopyWithAssumedAlignmentILi128EEENS4_14SM90_TMA_STOREES27_S29_S29_EEEvvEEEEvNT_6ParamsE)
        /*085c*/ 	.short	0x0380
        /*085e*/ 	.short	0x0800


	//----- nvinfo : EIATTR_SW_WAR
	.align		4
.L_55:
        /*0860*/ 	.byte	0x04, 0x36
        /*0862*/ 	.short	(.L_57 - .L_56)
.L_56:
        /*0864*/ 	.word	0x00000008
.L_57:


//--------------------- .nv.callgraph             --------------------------
	.section	.nv.callgraph,"",@"SHT_CUDA_CALLGRAPH"
	.align	4
	.sectionentsize	8
	.align		4
        /*0000*/ 	.word	0x00000000
	.align		4
        /*0004*/ 	.word	0xffffffff
	.align		4
        /*0008*/ 	.word	index@(_ZN7cutlass13device_kernelINS_4gemm6kernel13GemmUniversalIN4cute5tupleIJiiiiEEENS1_10collective13CollectiveMmaINS1_35MainloopSm100TmaUmmaWarpSpecializedILi4ELi2ELi4ENS5_IJNS4_1CILi2EEENSA_ILi1EEESC_EEEEENS5_IJNSA_ILi256EEENSA_ILi96EEESF_EEENS_12float_e4m3_tENS5_IJlSC_lEEESI_SJ_NS4_8TiledMMAINS4_8MMA_AtomIJNS4_10MMA_TraitsINS4_25SM100_MMA_F8F6F4_2x1SM_SSEJSI_SI_fSF_SG_NS4_17integral_constantINS4_4UMMA5MajorELSQ_0EEESR_NSO_INSP_7ScaleInELSS_0EEEST_EEEEEENS4_6LayoutINS5_IJSC_SC_SC_EEENS5_IJNSA_ILi0EEESY_SY_EEEEENS5_IJNS4_10UnderscoreES11_S11_EEEEENS4_18SM100_TMA_2SM_LOADENS4_14ComposedLayoutINS4_7SwizzleILi3ELi4ELi3EEENS4_18smem_ptr_flag_bitsILi8EEENSW_INS5_IJNSA_ILi8EEENSA_ILi128EEEEEENS5_IJS1B_SC_EEEEEEEvNS4_8identityES14_S1F_vS1G_EENS_8epilogue10collective18CollectiveEpilogueINS1I_23Sm100TmaWarpSpecializedILi1ELi1ELi96ELb0ELb0EEEJNS5_IJS1B_SG_SF_EEENS5_IJNSW_IS1B_SC_EENSW_ISG_SC_EEEEESI_SJ_SI_SJ_NS1I_6fusion15FusionCallbacksIS1M_NS1R_17LinearCombinationISI_fSI_fLNS_15FloatRoundStyleE2EEES1N_S1Q_JEEENS4_5SM1004TMEM4LOAD26SM100_TMEM_LOAD_32dp32b32xENS4_13SM90_TMA_LOADENS15_INS16_ILi1ELi4ELi3EEES19_NSW_INS5_IJS1A_NSA_ILi32EEEEEENS5_IJS23_SC_EEEEEEENS4_39AutoVectorizingCopyWithAssumedAlignmentILi128EEENS4_14SM90_TMA_STOREES27_S29_S29_EEEvvEEEEvNT_6ParamsE)
	.align		4
        /*000c*/ 	.word	index@(__assertfail)
	.align		4
        /*0010*/ 	.word	0x00000000
	.align		4
        /*0014*/ 	.word	0xfffffffe
	.align		4
        /*0018*/ 	.word	0x00000000
	.align		4
        /*001c*/ 	.word	0xfffffffd
	.align		4
        /*0020*/ 	.word	0x00000000
	.align		4
        /*0024*/ 	.word	0xfffffffc


//--------------------- .nv.constant4             --------------------------
	.section	.nv.constant4,"a",@progbits
	.align	8
	.align		8
.nv.constant4:
        /*0000*/ 	.dword	__assertfail
	.align		8
        /*0008*/ 	.dword	__unnamed_1
	.align		8
        /*0010*/ 	.dword	__unnamed_2
	.align		8
        /*0018*/ 	.dword	_ZN40_INTERNAL_9e782a1d_4_k_cu_7a8c2f40_238254cuda3std3__45__cpo5beginE
	.align		8
        /*0020*/ 	.dword	_ZN40_INTERNAL_9e782a1d_4_k_cu_7a8c2f40_238254cuda3std3__45__cpo3endE
	.align		8
        /*0028*/ 	.dword	_ZN40_INTERNAL_9e782a1d_4_k_cu_7a8c2f40_238254cuda3std3__45__cpo6cbeginE
	.align		8
        /*0030*/ 	.dword	_ZN40_INTERNAL_9e782a1d_4_k_cu_7a8c2f40_238254cuda3std3__45__cpo4cendE
	.align		8
        /*0038*/ 	.dword	_ZN40_INTERNAL_9e782a1d_4_k_cu_7a8c2f40_238254cuda3std3__442_GLOBAL__N__9e782a1d_4_k_cu_7a8c2f40_238256ignoreE
	.align		8
        /*0040*/ 	.dword	_ZN40_INTERNAL_9e782a1d_4_k_cu_7a8c2f40_238254cuda3std3__419piecewise_constructE
	.align		8
        /*0048*/ 	.dword	_ZN40_INTERNAL_9e782a1d_4_k_cu_7a8c2f40_238254cuda3std3__48in_placeE
	.align		8
        /*0050*/ 	.dword	_ZN40_INTERNAL_9e782a1d_4_k_cu_7a8c2f40_238254cuda3std6ranges3__45__cpo4swapE
	.align		8
        /*0058*/ 	.dword	_ZN40_INTERNAL_9e782a1d_4_k_cu_7a8c2f40_238254cuda3std6ranges3__45__cpo9iter_moveE
	.align		8
        /*0060*/ 	.dword	_ZN40_INTERNAL_9e782a1d_4_k_cu_7a8c2f40_238254cute7productE
	.align		8
        /*0068*/ 	.dword	_ZN40_INTERNAL_9e782a1d_4_k_cu_7a8c2f40_238254cute1_E
	.align		8
        /*0070*/ 	.dword	$str$25
	.align		8
        /*0078*/ 	.dword	$str$26
	.align		8
        /*0080*/ 	.dword	$str$27
	.align		8
        /*0088*/ 	.dword	$str$28


//--------------------- .text._ZN7cutlass13device_kernelINS_4gemm6kernel13GemmUniversalIN4cute5tupleIJiiiiEEENS1_10collective13CollectiveMmaINS1_35MainloopSm100TmaUmmaWarpSpecializedILi4ELi2ELi4ENS5_IJNS4_1CILi2EEENSA_ILi1EEESC_EEEEENS5_IJNSA_ILi256EEENSA_ILi96EEESF_EEENS_12float_e4m3_tENS5_IJlSC_lEEESI_SJ_NS4_8TiledMMAINS4_8MMA_AtomIJNS4_10MMA_TraitsINS4_25SM100_MMA_F8F6F4_2x1SM_SSEJSI_SI_fSF_SG_NS4_17integral_constantINS4_4UMMA5MajorELSQ_0EEESR_NSO_INSP_7ScaleInELSS_0EEEST_EEEEEENS4_6LayoutINS5_IJSC_SC_SC_EEENS5_IJNSA_ILi0EEESY_SY_EEEEENS5_IJNS4_10UnderscoreES11_S11_EEEEENS4_18SM100_TMA_2SM_LOADENS4_14ComposedLayoutINS4_7SwizzleILi3ELi4ELi3EEENS4_18smem_ptr_flag_bitsILi8EEENSW_INS5_IJNSA_ILi8EEENSA_ILi128EEEEEENS5_IJS1B_SC_EEEEEEEvNS4_8identityES14_S1F_vS1G_EENS_8epilogue10collective18CollectiveEpilogueINS1I_23Sm100TmaWarpSpecializedILi1ELi1ELi96ELb0ELb0EEEJNS5_IJS1B_SG_SF_EEENS5_IJNSW_IS1B_SC_EENSW_ISG_SC_EEEEESI_SJ_SI_SJ_NS1I_6fusion15FusionCallbacksIS1M_NS1R_17LinearCombinationISI_fSI_fLNS_15FloatRoundStyleE2EEES1N_S1Q_JEEENS4_5SM1004TMEM4LOAD26SM100_TMEM_LOAD_32dp32b32xENS4_13SM90_TMA_LOADENS15_INS16_ILi1ELi4ELi3EEES19_NSW_INS5_IJS1A_NSA_ILi32EEEEEENS5_IJS23_SC_EEEEEEENS4_39AutoVectorizingCopyWithAssumedAlignmentILi128EEENS4_14SM90_TMA_STOREES27_S29_S29_EEEvvEEEEvNT_6ParamsE --------------------------
	.section	.text._ZN7cutlass13device_kernelINS_4gemm6kernel13GemmUniversalIN4cute5tupleIJiiiiEEENS1_10collective13CollectiveMmaINS1_35MainloopSm100TmaUmmaWarpSpecializedILi4ELi2ELi4ENS5_IJNS4_1CILi2EEENSA_ILi1EEESC_EEEEENS5_IJNSA_ILi256EEENSA_ILi96EEESF_EEENS_12float_e4m3_tENS5_IJlSC_lEEESI_SJ_NS4_8TiledMMAINS4_8MMA_AtomIJNS4_10MMA_TraitsINS4_25SM100_MMA_F8F6F4_2x1SM_SSEJSI_SI_fSF_SG_NS4_17integral_constantINS4_4UMMA5MajorELSQ_0EEESR_NSO_INSP_7ScaleInELSS_0EEEST_EEEEEENS4_6LayoutINS5_IJSC_SC_SC_EEENS5_IJNSA_ILi0EEESY_SY_EEEEENS5_IJNS4_10UnderscoreES11_S11_EEEEENS4_18SM100_TMA_2SM_LOADENS4_14ComposedLayoutINS4_7SwizzleILi3ELi4ELi3EEENS4_18smem_ptr_flag_bitsILi8EEENSW_INS5_IJNSA_ILi8EEENSA_ILi128EEEEEENS5_IJS1B_SC_EEEEEEEvNS4_8identityES14_S1F_vS1G_EENS_8epilogue10collective18CollectiveEpilogueINS1I_23Sm100TmaWarpSpecializedILi1ELi1ELi96ELb0ELb0EEEJNS5_IJS1B_SG_SF_EEENS5_IJNSW_IS1B_SC_EENSW_ISG_SC_EEEEESI_SJ_SI_SJ_NS1I_6fusion15FusionCallbacksIS1M_NS1R_17LinearCombinationISI_fSI_fLNS_15FloatRoundStyleE2EEES1N_S1Q_JEEENS4_5SM1004TMEM4LOAD26SM100_TMEM_LOAD_32dp32b32xENS4_13SM90_TMA_LOADENS15_INS16_ILi1ELi4ELi3EEES19_NSW_INS5_IJS1A_NSA_ILi32EEEEEENS5_IJS23_SC_EEEEEEENS4_39AutoVectorizingCopyWithAssumedAlignmentILi128EEENS4_14SM90_TMA_STOREES27_S29_S29_EEEvvEEEEvNT_6ParamsE,"ax",@progbits
	.align	128
.text._ZN7cutlass13device_kernelINS_4gemm6kernel13GemmUniversalIN4cute5tupleIJiiiiEEENS1_10collective13CollectiveMmaINS1_35MainloopSm100TmaUmmaWarpSpecializedILi4ELi2ELi4ENS5_IJNS4_1CILi2EEENSA_ILi1EEESC_EEEEENS5_IJNSA_ILi256EEENSA_ILi96EEESF_EEENS_12float_e4m3_tENS5_IJlSC_lEEESI_SJ_NS4_8TiledMMAINS4_8MMA_AtomIJNS4_10MMA_TraitsINS4_25SM100_MMA_F8F6F4_2x1SM_SSEJSI_SI_fSF_SG_NS4_17integral_constantINS4_4UMMA5MajorELSQ_0EEESR_NSO_INSP_7ScaleInELSS_0EEEST_EEEEEENS4_6LayoutINS5_IJSC_SC_SC_EEENS5_IJNSA_ILi0EEESY_SY_EEEEENS5_IJNS4_10UnderscoreES11_S11_EEEEENS4_18SM100_TMA_2SM_LOADENS4_14ComposedLayoutINS4_7SwizzleILi3ELi4ELi3EEENS4_18smem_ptr_flag_bitsILi8EEENSW_INS5_IJNSA_ILi8EEENSA_ILi128EEEEEENS5_IJS1B_SC_EEEEEEEvNS4_8identityES14_S1F_vS1G_EENS_8epilogue10collective18CollectiveEpilogueINS1I_23Sm100TmaWarpSpecializedILi1ELi1ELi96ELb0ELb0EEEJNS5_IJS1B_SG_SF_EEENS5_IJNSW_IS1B_SC_EENSW_ISG_SC_EEEEESI_SJ_SI_SJ_NS1I_6fusion15FusionCallbacksIS1M_NS1R_17LinearCombinationISI_fSI_fLNS_15FloatRoundStyleE2EEES1N_S1Q_JEEENS4_5SM1004TMEM4LOAD26SM100_TMEM_LOAD_32dp32b32xENS4_13SM90_TMA_LOADENS15_INS16_ILi1ELi4ELi3EEES19_NSW_INS5_IJS1A_NSA_ILi32EEEEEENS5_IJS23_SC_EEEEEEENS4_39AutoVectorizingCopyWithAssumedAlignmentILi128EEENS4_14SM90_TMA_STOREES27_S29_S29_EEEvvEEEEvNT_6ParamsE:
        .type           _ZN7cutlass13device_kernelINS_4gemm6kernel13GemmUniversalIN4cute5tupleIJiiiiEEENS1_10collective13CollectiveMmaINS1_35MainloopSm100TmaUmmaWarpSpecializedILi4ELi2ELi4ENS5_IJNS4_1CILi2EEENSA_ILi1EEESC_EEEEENS5_IJNSA_ILi256EEENSA_ILi96EEESF_EEENS_12float_e4m3_tENS5_IJlSC_lEEESI_SJ_NS4_8TiledMMAINS4_8MMA_AtomIJNS4_10MMA_TraitsINS4_25SM100_MMA_F8F6F4_2x1SM_SSEJSI_SI_fSF_SG_NS4_17integral_constantINS4_4UMMA5MajorELSQ_0EEESR_NSO_INSP_7ScaleInELSS_0EEEST_EEEEEENS4_6LayoutINS5_IJSC_SC_SC_EEENS5_IJNSA_ILi0EEESY_SY_EEEEENS5_IJNS4_10UnderscoreES11_S11_EEEEENS4_18SM100_TMA_2SM_LOADENS4_14ComposedLayoutINS4_7SwizzleILi3ELi4ELi3EEENS4_18smem_ptr_flag_bitsILi8EEENSW_INS5_IJNSA_ILi8EEENSA_ILi128EEEEEENS5_IJS1B_SC_EEEEEEEvNS4_8identityES14_S1F_vS1G_EENS_8epilogue10collective18CollectiveEpilogueINS1I_23Sm100TmaWarpSpecializedILi1ELi1ELi96ELb0ELb0EEEJNS5_IJS1B_SG_SF_EEENS5_IJNSW_IS1B_SC_EENSW_ISG_SC_EEEEESI_SJ_SI_SJ_NS1I_6fusion15FusionCallbacksIS1M_NS1R_17LinearCombinationISI_fSI_fLNS_15FloatRoundStyleE2EEES1N_S1Q_JEEENS4_5SM1004TMEM4LOAD26SM100_TMEM_LOAD_32dp32b32xENS4_13SM90_TMA_LOADENS15_INS16_ILi1ELi4ELi3EEES19_NSW_INS5_IJS1A_NSA_ILi32EEEEEENS5_IJS23_SC_EEEEEEENS4_39AutoVectorizingCopyWithAssumedAlignmentILi128EEENS4_14SM90_TMA_STOREES27_S29_S29_EEEvvEEEEvNT_6ParamsE,@function
        .size           _ZN7cutlass13device_kernelINS_4gemm6kernel13GemmUniversalIN4cute5tupleIJiiiiEEENS1_10collective13CollectiveMmaINS1_35MainloopSm100TmaUmmaWarpSpecializedILi4ELi2ELi4ENS5_IJNS4_1CILi2EEENSA_ILi1EEESC_EEEEENS5_IJNSA_ILi256EEENSA_ILi96EEESF_EEENS_12float_e4m3_tENS5_IJlSC_lEEESI_SJ_NS4_8TiledMMAINS4_8MMA_AtomIJNS4_10MMA_TraitsINS4_25SM100_MMA_F8F6F4_2x1SM_SSEJSI_SI_fSF_SG_NS4_17integral_constantINS4_4UMMA5MajorELSQ_0EEESR_NSO_INSP_7ScaleInELSS_0EEEST_EEEEEENS4_6LayoutINS5_IJSC_SC_SC_EEENS5_IJNSA_ILi0EEESY_SY_EEEEENS5_IJNS4_10UnderscoreES11_S11_EEEEENS4_18SM100_TMA_2SM_LOADENS4_14ComposedLayoutINS4_7SwizzleILi3ELi4ELi3EEENS4_18smem_ptr_flag_bitsILi8EEENSW_INS5_IJNSA_ILi8EEENSA_ILi128EEEEEENS5_IJS1B_SC_EEEEEEEvNS4_8identityES14_S1F_vS1G_EENS_8epilogue10collective18CollectiveEpilogueINS1I_23Sm100TmaWarpSpecializedILi1ELi1ELi96ELb0ELb0EEEJNS5_IJS1B_SG_SF_EEENS5_IJNSW_IS1B_SC_EENSW_ISG_SC_EEEEESI_SJ_SI_SJ_NS1I_6fusion15FusionCallbacksIS1M_NS1R_17LinearCombinationISI_fSI_fLNS_15FloatRoundStyleE2EEES1N_S1Q_JEEENS4_5SM1004TMEM4LOAD26SM100_TMEM_LOAD_32dp32b32xENS4_13SM90_TMA_LOADENS15_INS16_ILi1ELi4ELi3EEES19_NSW_INS5_IJS1A_NSA_ILi32EEEEEENS5_IJS23_SC_EEEEEEENS4_39AutoVectorizingCopyWithAssumedAlignmentILi128EEENS4_14SM90_TMA_STOREES27_S29_S29_EEEvvEEEEvNT_6ParamsE,(.L_x_151 - _ZN7cutlass13device_kernelINS_4gemm6kernel13GemmUniversalIN4cute5tupleIJiiiiEEENS1_10collective13CollectiveMmaINS1_35MainloopSm100TmaUmmaWarpSpecializedILi4ELi2ELi4ENS5_IJNS4_1CILi2EEENSA_ILi1EEESC_EEEEENS5_IJNSA_ILi256EEENSA_ILi96EEESF_EEENS_12float_e4m3_tENS5_IJlSC_lEEESI_SJ_NS4_8TiledMMAINS4_8MMA_AtomIJNS4_10MMA_TraitsINS4_25SM100_MMA_F8F6F4_2x1SM_SSEJSI_SI_fSF_SG_NS4_17integral_constantINS4_4UMMA5MajorELSQ_0EEESR_NSO_INSP_7ScaleInELSS_0EEEST_EEEEEENS4_6LayoutINS5_IJSC_SC_SC_EEENS5_IJNSA_ILi0EEESY_SY_EEEEENS5_IJNS4_10UnderscoreES11_S11_EEEEENS4_18SM100_TMA_2SM_LOADENS4_14ComposedLayoutINS4_7SwizzleILi3ELi4ELi3EEENS4_18smem_ptr_flag_bitsILi8EEENSW_INS5_IJNSA_ILi8EEENSA_ILi128EEEEEENS5_IJS1B_SC_EEEEEEEvNS4_8identityES14_S1F_vS1G_EENS_8epilogue10collective18CollectiveEpilogueINS1I_23Sm100TmaWarpSpecializedILi1ELi1ELi96ELb0ELb0EEEJNS5_IJS1B_SG_SF_EEENS5_IJNSW_IS1B_SC_EENSW_ISG_SC_EEEEESI_SJ_SI_SJ_NS1I_6fusion15FusionCallbacksIS1M_NS1R_17LinearCombinationISI_fSI_fLNS_15FloatRoundStyleE2EEES1N_S1Q_JEEENS4_5SM1004TMEM4LOAD26SM100_TMEM_LOAD_32dp32b32xENS4_13SM90_TMA_LOADENS15_INS16_ILi1ELi4ELi3EEES19_NSW_INS5_IJS1A_NSA_ILi32EEEEEENS5_IJS23_SC_EEEEEEENS4_39AutoVectorizingCopyWithAssumedAlignmentILi128EEENS4_14SM90_TMA_STOREES27_S29_S29_EEEvvEEEEvNT_6ParamsE)
        .other          _ZN7cutlass13device_kernelINS_4gemm6kernel13GemmUniversalIN4cute5tupleIJiiiiEEENS1_10collective13CollectiveMmaINS1_35MainloopSm100TmaUmmaWarpSpecializedILi4ELi2ELi4ENS5_IJNS4_1CILi2EEENSA_ILi1EEESC_EEEEENS5_IJNSA_ILi256EEENSA_ILi96EEESF_EEENS_12float_e4m3_tENS5_IJlSC_lEEESI_SJ_NS4_8TiledMMAINS4_8MMA_AtomIJNS4_10MMA_TraitsINS4_25SM100_MMA_F8F6F4_2x1SM_SSEJSI_SI_fSF_SG_NS4_17integral_constantINS4_4UMMA5MajorELSQ_0EEESR_NSO_INSP_7ScaleInELSS_0EEEST_EEEEEENS4_6LayoutINS5_IJSC_SC_SC_EEENS5_IJNSA_ILi0EEESY_SY_EEEEENS5_IJNS4_10UnderscoreES11_S11_EEEEENS4_18SM100_TMA_2SM_LOADENS4_14ComposedLayoutINS4_7SwizzleILi3ELi4ELi3EEENS4_18smem_ptr_flag_bitsILi8EEENSW_INS5_IJNSA_ILi8EEENSA_ILi128EEEEEENS5_IJS1B_SC_EEEEEEEvNS4_8identityES14_S1F_vS1G_EENS_8epilogue10collective18CollectiveEpilogueINS1I_23Sm100TmaWarpSpecializedILi1ELi1ELi96ELb0ELb0EEEJNS5_IJS1B_SG_SF_EEENS5_IJNSW_IS1B_SC_EENSW_ISG_SC_EEEEESI_SJ_SI_SJ_NS1I_6fusion15FusionCallbacksIS1M_NS1R_17LinearCombinationISI_fSI_fLNS_15FloatRoundStyleE2EEES1N_S1Q_JEEENS4_5SM1004TMEM4LOAD26SM100_TMEM_LOAD_32dp32b32xENS4_13SM90_TMA_LOADENS15_INS16_ILi1ELi4ELi3EEES19_NSW_INS5_IJS1A_NSA_ILi32EEEEEENS5_IJS23_SC_EEEEEEENS4_39AutoVectorizingCopyWithAssumedAlignmentILi128EEENS4_14SM90_TMA_STOREES27_S29_S29_EEEvvEEEEvNT_6ParamsE,@"STO_CUDA_ENTRY STV_DEFAULT"
_ZN7cutlass13device_kernelINS_4gemm6kernel13GemmUniversalIN4cute5tupleIJiiiiEEENS1_10collective13CollectiveMmaINS1_35MainloopSm100TmaUmmaWarpSpecializedILi4ELi2ELi4ENS5_IJNS4_1CILi2EEENSA_ILi1EEESC_EEEEENS5_IJNSA_ILi256EEENSA_ILi96EEESF_EEENS_12float_e4m3_tENS5_IJlSC_lEEESI_SJ_NS4_8TiledMMAINS4_8MMA_AtomIJNS4_10MMA_TraitsINS4_25SM100_MMA_F8F6F4_2x1SM_SSEJSI_SI_fSF_SG_NS4_17integral_constantINS4_4UMMA5MajorELSQ_0EEESR_NSO_INSP_7ScaleInELSS_0EEEST_EEEEEENS4_6LayoutINS5_IJSC_SC_SC_EEENS5_IJNSA_ILi0EEESY_SY_EEEEENS5_IJNS4_10UnderscoreES11_S11_EEEEENS4_18SM100_TMA_2SM_LOADENS4_14ComposedLayoutINS4_7SwizzleILi3ELi4ELi3EEENS4_18smem_ptr_flag_bitsILi8EEENSW_INS5_IJNSA_ILi8EEENSA_ILi128EEEEEENS5_IJS1B_SC_EEEEEEEvNS4_8identityES14_S1F_vS1G_EENS_8epilogue10collective18CollectiveEpilogueINS1I_23Sm100TmaWarpSpecializedILi1ELi1ELi96ELb0ELb0EEEJNS5_IJS1B_SG_SF_EEENS5_IJNSW_IS1B_SC_EENSW_ISG_SC_EEEEESI_SJ_SI_SJ_NS1I_6fusion15FusionCallbacksIS1M_NS1R_17LinearCombinationISI_fSI_fLNS_15FloatRoundStyleE2EEES1N_S1Q_JEEENS4_5SM1004TMEM4LOAD26SM100_TMEM_LOAD_32dp32b32xENS4_13SM90_TMA_LOADENS15_INS16_ILi1ELi4ELi3EEES19_NSW_INS5_IJS1A_NSA_ILi32EEEEEENS5_IJS23_SC_EEEEEEENS4_39AutoVectorizingCopyWithAssumedAlignmentILi128EEENS4_14SM90_TMA_STOREES27_S29_S29_EEEvvEEEEvNT_6ParamsE:
[----:B------:R-:W1:Y:S01]  /*0000*/  LDC R1, c[0x0][0x37c] ;  /* 0x0000df00ff017b82 */ /* 0x000e620000000800 */
[----:B------:R-:W2:Y:S01]  /*0010*/  S2R R223, SR_TID.X ;  /* 0x0000000000df7919 */ /* 0x000ea20000002100 */
[----:B------:R-:W3:Y:S06]  /*0020*/  LDCU.64 UR4, c[0x0][0x890] ;  /* 0x00011200ff0477ac */ /* 0x000eec0008000a00 */
[----:B------:R-:W4:Y:S01]  /*0030*/  S2UR UR37, SR_CgaCtaId ;  /* 0x00000000002579c3 */ /* 0x000f220000008800 */
[----:B------:R-:W-:Y:S02]  /*0040*/  PRMT R216, RZ, 0x7610, R216 ;  /* 0x00007610ffd87816 */ /* 0x000fe400000000d8 */
[----:B------:R-:W-:Y:S01]  /*0050*/  ELECT P1, URZ, PT ;  /* 0x0000000000ff782f */ /* 0x000fe20003820000 */
[----:B------:R-:W1:Y:S01]  /*0060*/  LDCU.64 UR40, c[0x0][0x358] ;  /* 0x00006b00ff2877ac */ /* 0x000e620008000a00 */
[----:B---3--:R-:W-:-:S04]  /*0070*/  UISETP.NE.U32.AND UP0, UPT, UR4, URZ, UPT ;  /* 0x000000ff0400728c */ /* 0x008fc8000bf05070 */
[----:B------:R-:W-:Y:S02]  /*0080*/  UISETP.NE.AND.EX UP0, UPT, UR5, URZ, UPT, UP0 ;  /* 0x000000ff0500728c */ /* 0x000fe4000bf05300 */
[----:B----4-:R-:W-:Y:S02]  /*0090*/  ULOP3.LUT UR9, UR37, 0x1, URZ, 0xc0, !UPT ;  /* 0x0000000125097892 */ /* 0x010fe4000f8ec0ff */
[----:B------:R-:W-:Y:S01]  /*00a0*/  ULOP3.LUT UR8, UR37, 0x1, URZ, 0x3c, !UPT ;  /* 0x0000000125087892 */ /* 0x000fe2000f8e3cff */
[----:B--2---:R-:W-:-:S05]  /*00b0*/  SHF.R.U32.HI R225, RZ, 0x5, R223 ;  /* 0x00000005ffe17819 */ /* 0x004fca00000116df */
[----:B------:R-:W2:Y:S02]  /*00c0*/  SHFL.IDX PT, R0, R225, RZ, 0x1f ;  /* 0x00001fffe1007589 */ /* 0x000ea400000e0000 */
[----:B--2---:R-:W-:Y:S01]  /*00d0*/  R2UR UR10, R0 ;  /* 0x00000000000a72ca */ /* 0x004fe200000e0000 */
[----:B-1----:R-:W-:-:S14]  /*00e0*/  BRA.U UP0, `(.L_x_0) ;  /* 0x00000001002c7547 */ /* 0x002fdc000b800000 */
[----:B------:R-:W1:Y:S02]  /*00f0*/  LDCU.64 UR6, c[0x0][0x888] ;  /* 0x00011100ff0677ac */ /* 0x000e640008000a00 */
[----:B-1----:R-:W-:-:S04]  /*0100*/  UISETP.NE.U32.AND UP0, UPT, UR6, URZ, UPT ;  /* 0x000000ff0600728c */ /* 0x002fc8000bf05070 */
[----:B------:R-:W-:-:S09]  /*0110*/  UISETP.NE.AND.EX UP0, UPT, UR7, URZ, UPT, UP0 ;  /* 0x000000ff0700728c */ /* 0x000fd2000bf05300 */
[----:B------:R-:W-:Y:S05]  /*0120*/  BRA.U !UP0, `(.L_x_1) ;  /* 0x0000000108107547 */ /* 0x000fea000b800000 */
[----:B------:R-:W1:Y:S02]  /*0130*/  LDC.64 R2, c[0x0][0x888] ;  /* 0x00022200ff027b82 */ /* 0x000e640000000a00 */
[----:B-1----:R1:W5:Y:S01]  /*0140*/  LDG.E R111, desc[UR40][R2.64] ;  /* 0x00000028026f7981 */ /* 0x002362000c1e1900 */
[----:B------:R-:W-:Y:S01]  /*0150*/  HFMA2 R216, -RZ, RZ, 0, 5.9604644775390625e-08 ;  /* 0x00000001ffd87431 */ /* 0x000fe200000001ff */
[----:B------:R-:W-:Y:S05]  /*0160*/  BRA `(.L_x_0) ;  /* 0x00000000000c7947 */ /* 0x000fea0003800000 */
.L_x_1:
[----:B------:R-:W1:Y:S01]  /*0170*/  LDCU UR6, c[0x0][0x880] ;  /* 0x00011000ff0677ac */ /* 0x000e620008000800 */
[----:B------:R-:W-:Y:S01]  /*0180*/  HFMA2 R216, -RZ, RZ, 0, 5.9604644775390625e-08 ;  /* 0x00000001ffd87431 */ /* 0x000fe200000001ff */
[----:B-1----:R-:W-:-:S07]  /*0190*/  MOV R111, UR6 ;  /* 0x00000006006f7c02 */ /* 0x002fce0008000f00 */
.L_x_0:
[----:B------:R-:W2:Y:S02]  /*01a0*/  LDCU.64 UR6, c[0x0][0x8b0] ;  /* 0x00011600ff0677ac */ /* 0x000ea40008000a00 */
[----:B--2---:R-:W-:-:S04]  /*01b0*/  UISETP.NE.U32.AND UP0, UPT, UR6, URZ, UPT ;  /* 0x000000ff0600728c */ /* 0x004fc8000bf05070 */
[----:B------:R-:W-:-:S09]  /*01c0*/  UISETP.NE.AND.EX UP0, UPT, UR7, URZ, UPT, UP0 ;  /* 0x000000ff0700728c */ /* 0x000fd2000bf05300 */
[----:B------:R-:W-:Y:S05]  /*01d0*/  BRA.U UP0, `(.L_x_2) ;  /* 0x0000000100247547 */ /* 0x000fea000b800000 */
[----:B------:R-:W2:Y:S02]  /*01e0*/  LDCU.64 UR6, c[0x0][0x8a8] ;  /* 0x00011500ff0677ac */ /* 0x000ea40008000a00 */
[----:B--2---:R-:W-:-:S04]  /*01f0*/  UISETP.NE.U32.AND UP0, UPT, UR6, URZ, UPT ;  /* 0x000000ff0600728c */ /* 0x004fc8000bf05070 */
[----:B------:R-:W-:-:S09]  /*0200*/  UISETP.NE.AND.EX UP0, UPT, UR7, URZ, UPT, UP0 ;  /* 0x000000ff0700728c */ /* 0x000fd2000bf05300 */
[----:B------:R-:W-:Y:S05]  /*0210*/  BRA.U !UP0, `(.L_x_3) ;  /* 0x00000001080c7547 */ /* 0x000fea000b800000 */
[----:B------:R-:W2:Y:S02]  /*0220*/  LDC.64 R106, c[0x0][0x8a8] ;  /* 0x00022a00ff6a7b82 */ /* 0x000ea40000000a00 */
[----:B--2---:R2:W5:Y:S01]  /*0230*/  LDG.E R106, desc[UR40][R106.64] ;  /* 0x000000286a6a7981 */ /* 0x004562000c1e1900 */
[----:B------:R-:W-:Y:S05]  /*0240*/  BRA `(.L_x_2) ;  /* 0x0000000000087947 */ /* 0x000fea0003800000 */
.L_x_3:
[----:B------:R-:W2:Y:S02]  /*0250*/  LDCU UR6, c[0x0][0x8a0] ;  /* 0x00011400ff0677ac */ /* 0x000ea40008000800 */
[----:B--2---:R-:W-:Y:S02]  /*0260*/  MOV R106, UR6 ;  /* 0x00000006006a7c02 */ /* 0x004fe40008000f00 */
.L_x_2:
[----:B------:R-:W-:Y:S01]  /*0270*/  IMAD.U32 R0, RZ, RZ, UR10 ;  /* 0x0000000aff007e24 */ /* 0x000fe2000f8e00ff */
[----:B------:R-:W-:Y:S04]  /*0280*/  BSSY.RECONVERGENT B0, `(.L_x_4) ;  /* 0x000000c000007945 */ /* 0x000fe80003800200 */
[C---:B------:R-:W-:Y:S02]  /*0290*/  ISETP.NE.OR P2, PT, R0.reuse, 0x1, !P1 ;  /* 0x000000010000780c */ /* 0x040fe40004f45670 */
[----:B------:R-:W-:-:S11]  /*02a0*/  ISETP.NE.OR P0, PT, R0, 0x3, !P1 ;  /* 0x000000030000780c */ /* 0x000fd60004f05670 */
[----:B------:R-:W-:Y:S05]  /*02b0*/  @P2 BRA `(.L_x_5) ;  /* 0x0000000000202947 */ /* 0x000fea0003800000 */
[----:B------:R-:W3:Y:S02]  /*02c0*/  LDCU.64 UR6, c[0x0][0x348] ;  /* 0x00006900ff0677ac */ /* 0x000ee40008000a00 */
[----:B---3--:R-:W-:Y:S02]  /*02d0*/  UIADD3 UR12, UP1, UPT, UR6, 0x80, URZ ;  /* 0x00000080060c7890 */ /* 0x008fe4000ff3e0ff */
[----:B------:R-:W-:Y:S02]  /*02e0*/  UIADD3 UR6, UP0, UPT, UR6, 0x180, URZ ;  /* 0x0000018006067890 */ /* 0x000fe4000ff1e0ff */
[----:B------:R-:W-:Y:S02]  /*02f0*/  UIADD3.X UR13, UPT, UPT, URZ, UR7, URZ, UP1, !UPT ;  /* 0x00000007ff0d7290 */ /* 0x000fe40008ffe4ff */
[----:B------:R-:W-:-:S07]  /*0300*/  UIADD3.X UR7, UPT, UPT, URZ, UR7, URZ, UP0, !UPT ;  /* 0x00000007ff077290 */ /* 0x000fce00087fe4ff */
[----:B------:R3:W-:Y:S02]  /*0310*/  UTMACCTL.PF [UR12] ;  /* 0x000000000c0079b9 */ /* 0x0007e40008040000 */
[----:B------:R3:W-:Y:S02]  /*0320*/  UTMACCTL.PF [UR6] ;  /* 0x00000000060079b9 */ /* 0x0007e40008040000 */
[----:B---3--:R-:W-:Y:S01]  /*0330*/  NOP ;  /* 0x0000000000007918 */ /* 0x008fe20000000000 */
.L_x_5:
[----:B------:R-:W-:Y:S05]  /*0340*/  BSYNC.RECONVERGENT B0 ;  /* 0x0000000000007941 */ /* 0x000fea0003800200 */
.L_x_4:
[----:B------:R-:W-:Y:S04]  /*0350*/  BSSY.RECONVERGENT B0, `(.L_x_6) ;  /* 0x000000a000007945 */ /* 0x000fe80003800200 */
        /* <DEDUP_REMOVED lines=9> */
.L_x_7:
[----:B------:R-:W-:Y:S05]  /*03f0*/  BSYNC.RECONVERGENT B0 ;  /* 0x0000000000007941 */ /* 0x000fea0003800200 */
.L_x_6:
[----:B------:R-:W3:Y:S01]  /*0400*/  LDCU.64 UR6, c[0x0][0x888] ;  /* 0x00011100ff0677ac */ /* 0x000ee20008000a00 */
[----:B------:R-:W-:Y:S02]  /*0410*/  UISETP.EQ.U32.AND UP1, UPT, UR4, URZ, UPT ;  /* 0x000000ff0400728c */ /* 0x000fe4000bf22070 */
[----:B------:R-:W-:Y:S02]  /*0420*/  UPLOP3.LUT UP5, UPT, UPT, UPT, UPT, 0x80, 0x8 ;  /* 0x000000000008789c */ /* 0x000fe40003faf070 */
[----:B---3--:R-:W-:-:S04]  /*0430*/  UISETP.NE.U32.AND UP0, UPT, UR6, URZ, UPT ;  /* 0x000000ff0600728c */ /* 0x008fc8000bf05070 */
[----:B------:R-:W-:-:S04]  /*0440*/  UISETP.NE.AND.EX UP0, UPT, UR7, URZ, UPT, UP0 ;  /* 0x000000ff0700728c */ /* 0x000fc8000bf05300 */
[----:B------:R-:W-:-:S04]  /*0450*/  UISETP.EQ.OR.EX UP2, UPT, UR5, URZ, !UP0, UP1 ;  /* 0x000000ff0500728c */ /* 0x000fc8000c742710 */
[----:B------:R-:W-:-:S05]  /*0460*/  UP2UR UR44, UPR, URZ, 0x4 ;  /* 0x00000004ff2c7883 */ /* 0x000fca0008000000 */
[----:B------:R-:W-:Y:S07]  /*0470*/  BRA.U !UP2, `(.L_x_8) ;  /* 0x000000010a207547 */ /* 0x000fee000b800000 */
[----:B------:R-:W-:Y:S01]  /*0480*/  UISETP.NE.U32.AND UP2, UPT, UR4, URZ, UPT ;  /* 0x000000ff0400728c */ /* 0x000fe2000bf45070 */
[----:B-----5:R-:W-:Y:S01]  /*0490*/  FSETP.NEU.AND P0, PT, R111, RZ, PT ;  /* 0x000000ff6f00720b */ /* 0x020fe20003f0d000 */
[----:B------:R-:W-:Y:S02]  /*04a0*/  USEL UR4, URZ, 0xffffffff, UP0 ;  /* 0xffffffffff047887 */ /* 0x000fe40008000000 */
[----:B------:R-:W-:-:S10]  /*04b0*/  UISETP.NE.AND.EX UP2, UPT, UR5, URZ, UPT, UP2 ;  /* 0x000000ff0500728c */ /* 0x000fd4000bf45320 */
[----:B------:R-:W-:Y:S01]  /*04c0*/  VOTEU.ANY UP1, P0 ;  /* 0x0000000000ff7886 */ /* 0x000fe20000020100 */
[----:B------:R-:W-:-:S04]  /*04d0*/  @!UP2 USEL UR4, URZ, 0xffffffff, UP1 ;  /* 0xffffffffff04a887 */ /* 0x000fc80008800000 */
[----:B------:R-:W-:-:S04]  /*04e0*/  ULOP3.LUT UR4, UR4, 0x1, URZ, 0xc0, !UPT ;  /* 0x0000000104047892 */ /* 0x000fc8000f8ec0ff */
[----:B------:R-:W-:-:S11]  /*04f0*/  UISETP.NE.U32.AND UP5, UPT, UR4, 0x1, UPT ;  /* 0x000000010400788c */ /* 0x000fd6000bfa5070 */
.L_x_8:
[----:B------:R-:W3:Y:S01]  /*0500*/  SHFL.IDX PT, R0, R225, RZ, 0x1f ;  /* 0x00001fffe1007589 */ /* 0x000ee200000e0000 */
[----:B------:R-:W-:-:S04]  /*0510*/  UISETP.NE.AND UP1, UPT, UR10, 0x2, UPT ;  /* 0x000000020a00788c */ /* 0x000fc8000bf25270 */
[----:B------:R-:W-:Y:S02]  /*0520*/  UISETP.EQ.AND UP2, UPT, UR9, URZ, !UP1 ;  /* 0x000000ff0900728c */ /* 0x000fe4000cf42270 */
[----:B------:R-:W-:-:S04]  /*0530*/  USEL UR14, URZ, 0x1, UP1 ;  /* 0x00000001ff0e7887 */ /* 0x000fc80008800000 */
[----:B------:R-:W-:Y:S02]  /*0540*/  PLOP3.LUT P5, PT, P1, PT, UP2, 0x80, 0x8 ;  /* 0x000000000008781c */ /* 0x000fe40000faf028 */
[----:B---3--:R-:W-:-:S13]  /*0550*/  ISETP.NE.AND P0, PT, R0, RZ, PT ;  /* 0x000000ff0000720c */ /* 0x008fda0003f05270 */
[----:B------:R-:W-:Y:S05]  /*0560*/  @P0 BRA `(.L_x_9) ;  /* 0x0000000000440947 */ /* 0x000fea0003800000 */
[----:B------:R-:W-:Y:S01]  /*0570*/  UMOV UR5, 0x400 ;  /* 0x0000040000057882 */ /* 0x000fe20000000000 */
[----:B------:R-:W-:Y:S01]  /*0580*/  UMOV UR4, 0x1 ;  /* 0x0000000100047882 */ /* 0x000fe20000000000 */
[----:B------:R-:W-:Y:S02]  /*0590*/  ULEA UR5, UR37, UR5, 0x18 ;  /* 0x0000000525057291 */ /* 0x000fe4000f8ec0ff */
[----:B------:R-:W-:-:S04]  /*05a0*/  UIADD3 UR6, UPT, UPT, -UR4, 0x100000, URZ ;  /* 0x0010000004067890 */ /* 0x000fc8000fffe1ff */
[----:B------:R-:W-:Y:S02]  /*05b0*/  USHF.L.U32 UR7, UR6, 0xb, URZ ;  /* 0x0000000b06077899 */ /* 0x000fe400080006ff */
[----:B------:R-:W-:Y:S01]  /*05c0*/  USHF.L.U32 UR6, UR6, 0x1, URZ ;  /* 0x0000000106067899 */ /* 0x000fe200080006ff */
[----:B------:R-:W-:Y:S01]  /*05d0*/  ELECT P0, URZ, PT ;  /* 0x0000000000ff782f */ /* 0x000fe20003800000 */
[----:B------:R-:W3:Y:S10]  /*05e0*/  FENCE.VIEW.ASYNC.S ;  /* 0x00000000000073c6 */ /* 0x000ef40000000000 */
[----:B---3--:R3:W4:Y:S01]  /*05f0*/  SYNCS.EXCH.64 URZ, [UR5], UR6 ;  /* 0x0000000605ff75b2 */ /* 0x0087220008000100 */
[----:B------:R3:W1:Y:S01]  /*0600*/  SYNCS.EXCH.64 URZ, [UR5+0x20], UR6 ;  /* 0x0000200605ff75b2 */ /* 0x0006620008000100 */
[----:B------:R3:W1:Y:S01]  /*0610*/  SYNCS.EXCH.64 URZ, [UR5+0x8], UR6 ;  /* 0x0000080605ff75b2 */ /* 0x0006620008000100 */
[----:B------:R3:W1:Y:S01]  /*0620*/  SYNCS.EXCH.64 URZ, [UR5+0x28], UR6 ;  /* 0x0000280605ff75b2 */ /* 0x0006620008000100 */
[----:B------:R3:W1:Y:S01]  /*0630*/  SYNCS.EXCH.64 URZ, [UR5+0x10], UR6 ;  /* 0x0000100605ff75b2 */ /* 0x0006620008000100 */
[----:B------:R3:W1:Y:S01]  /*0640*/  SYNCS.EXCH.64 URZ, [UR5+0x30], UR6 ;  /* 0x0000300605ff75b2 */ /* 0x0006620008000100 */
[----:B------:R3:W1:Y:S01]  /*0650*/  SYNCS.EXCH.64 URZ, [UR5+0x18], UR6 ;  /* 0x0000180605ff75b2 */ /* 0x0006620008000100 */
[----:B------:R3:W1:Y:S01]  /*0660*/  SYNCS.EXCH.64 URZ, [UR5+0x38], UR6 ;  /* 0x0000380605ff75b2 */ /* 0x0006620008000100 */
[----:B------:R-:W-:Y:S01]  /*0670*/  NOP ;  /* 0x0000000000007918 */ /* 0x000fe20000000000 */
.L_x_9:
[----:B------:R-:W2:Y:S01]  /*0680*/  SHFL.IDX PT, R0, R225, RZ, 0x1f ;  /* 0x00001fffe1007589 */ /* 0x000ea200000e0000 */
[----:B------:R-:W-:Y:S01]  /*0690*/  NOP ;  /* 0x0000000000007918 */ /* 0x000fe20000000000 */
[----:B--2---:R-:W-:-:S13]  /*06a0*/  ISETP.NE.AND P0, PT, R0, 0x1, PT ;  /* 0x000000010000780c */ /* 0x004fda0003f05270 */
[----:B------:R-:W-:Y:S05]  /*06b0*/  @P0 BRA `(.L_x_10) ;  /* 0x00000000003c0947 */ /* 0x000fea0003800000 */
[----:B---3--:R-:W-:Y:S01]  /*06c0*/  UMOV UR6, 0x400 ;  /* 0x0000040000067882 */ /* 0x008fe20000000000 */
[----:B------:R-:W-:Y:S01]  /*06d0*/  UMOV UR5, 0x20 ;  /* 0x0000002000057882 */ /* 0x000fe20000000000 */
[----:B------:R-:W-:Y:S01]  /*06e0*/  UMOV UR4, 0x80 ;  /* 0x0000008000047882 */ /* 0x000fe20000000000 */
[----:B------:R-:W-:Y:S02]  /*06f0*/  ULEA UR6, UR37, UR6, 0x18 ;  /* 0x0000000625067291 */ /* 0x000fe4000f8ec0ff */
[----:B------:R-:W-:-:S04]  /*0700*/  UIADD3 UR12, UPT, UPT, -UR5, 0x100000, URZ ;  /* 0x00100000050c7890 */ /* 0x000fc8000fffe1ff */
[----:B------:R-:W-:Y:S02]  /*0710*/  USHF.L.U32 UR13, UR12, 0xb, URZ ;  /* 0x0000000b0c0d7899 */ /* 0x000fe400080006ff */
[----:B------:R-:W-:Y:S02]  /*0720*/  USHF.L.U32 UR12, UR12, 0x1, URZ ;  /* 0x000000010c0c7899 */ /* 0x000fe400080006ff */
[----:B------:R-:W-:-:S04]  /*0730*/  UIADD3 UR4, UPT, UPT, -UR4, 0x100000, URZ ;  /* 0x0010000004047890 */ /* 0x000fc8000fffe1ff */
[----:B------:R-:W-:Y:S02]  /*0740*/  USHF.L.U32 UR5, UR4, 0xb, URZ ;  /* 0x0000000b04057899 */ /* 0x000fe400080006ff */
[----:B------:R-:W-:Y:S01]  /*0750*/  USHF.L.U32 UR4, UR4, 0x1, URZ ;  /* 0x0000000104047899 */ /* 0x000fe200080006ff */
[----:B------:R-:W-:Y:S01]  /*0760*/  ELECT P0, URZ, PT ;  /* 0x0000000000ff782f */ /* 0x000fe20003800000 */
[----:B------:R-:W2:Y:S02]  /*0770*/  FENCE.VIEW.ASYNC.S ;  /* 0x00000000000073c6 */ /* 0x000ea40000000000 */
[----:B--2---:R2:W3:Y:S08]  /*0780*/  SYNCS.EXCH.64 URZ, [UR6+0x40], UR12 ;  /* 0x0000400c06ff75b2 */ /* 0x0044f00008000100 */
[----:B------:R2:W1:Y:S01]  /*0790*/  SYNCS.EXCH.64 URZ, [UR6+0x48], UR4 ;  /* 0x0000480406ff75b2 */ /* 0x0004620008000100 */
[----:B------:R-:W-:Y:S01]  /*07a0*/  NOP ;  /* 0x0000000000007918 */ /* 0x000fe20000000000 */
.L_x_10:
[----:B------:R-:W4:Y:S01]  /*07b0*/  SHFL.IDX PT, R0, R225, RZ, 0x1f ;  /* 0x00001fffe1007589 */ /* 0x000f2200000e0000 */
[----:B------:R-:W-:Y:S01]  /*07c0*/  NOP ;  /* 0x0000000000007918 */ /* 0x000fe20000000000 */
[----:B----4-:R-:W-:-:S13]  /*07d0*/  ISETP.NE.AND P0, PT, R0, 0x3, PT ;  /* 0x000000030000780c */ /* 0x010fda0003f05270 */
[----:B------:R-:W-:Y:S05]  /*07e0*/  @P0 BRA `(.L_x_11) ;  /* 0x00000000002c0947 */ /* 0x000fea0003800000 */
[----:B--23--:R-:W-:Y:S01]  /*07f0*/  UMOV UR5, 0x400 ;  /* 0x0000040000057882 */ /* 0x00cfe20000000000 */
[----:B------:R-:W-:Y:S01]  /*0800*/  UMOV UR4, 0x20 ;  /* 0x0000002000047882 */ /* 0x000fe20000000000 */
[----:B------:R-:W-:Y:S02]  /*0810*/  ULEA UR5, UR37, UR5, 0x18 ;  /* 0x0000000525057291 */ /* 0x000fe4000f8ec0ff */
[----:B------:R-:W-:-:S04]  /*0820*/  UIADD3 UR6, UPT, UPT, -UR4, 0x100000, URZ ;  /* 0x0010000004067890 */ /* 0x000fc8000fffe1ff */
[----:B------:R-:W-:Y:S02]  /*0830*/  USHF.L.U32 UR7, UR6, 0xb, URZ ;  /* 0x0000000b06077899 */ /* 0x000fe400080006ff */
[----:B------:R-:W-:Y:S01]  /*0840*/  USHF.L.U32 UR6, UR6, 0x1, URZ ;  /* 0x0000000106067899 */ /* 0x000fe200080006ff */
[----:B------:R-:W-:Y:S01]  /*0850*/  ELECT P0, URZ, PT ;  /* 0x0000000000ff782f */ /* 0x000fe20003800000 */
[----:B------:R-:W2:Y:S10]  /*0860*/  FENCE.VIEW.ASYNC.S ;  /* 0x00000000000073c6 */ /* 0x000eb40000000000 */
[----:B--2---:R4:W2:Y:S01]  /*0870*/  SYNCS.EXCH.64 URZ, [UR5+0x50], UR6 ;  /* 0x0000500605ff75b2 */ /* 0x0048a20008000100 */
[----:B------:R4:W3:Y:S02]  /*0880*/  SYNCS.EXCH.64 URZ, [UR5+0x58], UR6 ;  /* 0x0000580605ff75b2 */ /* 0x0008e40008000100 */
[----:B----4-:R-:W-:Y:S01]  /*0890*/  NOP ;  /* 0x0000000000007918 */ /* 0x010fe20000000000 */
.L_x_11:
[----:B------:R-:W4:Y:S01]  /*08a0*/  SHFL.IDX PT, R0, R225, RZ, 0x1f ;  /* 0x00001fffe1007589 */ /* 0x000f2200000e0000 */
[----:B------:R-:W-:Y:S01]  /*08b0*/  NOP ;  /* 0x0000000000007918 */ /* 0x000fe20000000000 */
[----:B----4-:R-:W-:-:S13]  /*08c0*/  ISETP.NE.AND P0, PT, R0, 0x4, PT ;  /* 0x000000040000780c */ /* 0x010fda0003f05270 */
[----:B------:R-:W-:Y:S05]  /*08d0*/  @P0 BRA `(.L_x_12) ;  /* 0x0000000000480947 */ /* 0x000fea0003800000 */
[----:B--23--:R-:W-:Y:S01]  /*08e0*/  UMOV UR6, 0x1e0 ;  /* 0x000001e000067882 */ /* 0x00cfe20000000000 */
[----:B------:R-:W-:Y:S01]  /*08f0*/  UMOV UR5, 0x400 ;  /* 0x0000040000057882 */ /* 0x000fe20000000000 */
[----:B------:R-:W-:Y:S01]  /*0900*/  USEL UR6, UR6, 0x1a0, UP5 ;  /* 0x000001a006067887 */ /* 0x000fe2000a800000 */
        /* <DEDUP_REMOVED lines=10> */
[----:B--2---:R4:W2:Y:S08]  /*09b0*/  SYNCS.EXCH.64 URZ, [UR5+0x60], UR12 ;  /* 0x0000600c05ff75b2 */ /* 0x0048b00008000100 */
[----:B------:R4:W3:Y:S01]  /*09c0*/  SYNCS.EXCH.64 URZ, [UR5+0x70], UR6 ;  /* 0x0000700605ff75b2 */ /* 0x0008e20008000100 */
[----:B------:R4:W1:Y:S01]  /*09d0*/  SYNCS.EXCH.64 URZ, [UR5+0x68], UR12 ;  /* 0x0000680c05ff75b2 */ /* 0x0008620008000100 */
[----:B------:R4:W1:Y:S02]  /*09e0*/  SYNCS.EXCH.64 URZ, [UR5+0x78], UR6 ;  /* 0x0000780605ff75b2 */ /* 0x0008640008000100 */
[----:B----4-:R-:W-:Y:S01]  /*09f0*/  NOP ;  /* 0x0000000000007918 */ /* 0x010fe20000000000 */
.L_x_12:
[----:B------:R-:W4:Y:S01]  /*0a00*/  SHFL.IDX PT, R0, R225, RZ, 0x1f ;  /* 0x00001fffe1007589 */ /* 0x000f2200000e0000 */
[----:B------:R-:W-:Y:S01]  /*0a10*/  NOP ;  /* 0x0000000000007918 */ /* 0x000fe20000000000 */
[----:B----4-:R-:W-:-:S13]  /*0a20*/  ISETP.NE.AND P0, PT, R0, 0x5, PT ;  /* 0x000000050000780c */ /* 0x010fda0003f05270 */
[----:B------:R-:W-:Y:S05]  /*0a30*/  @P0 BRA `(.L_x_13) ;  /* 0x0000000000540947 */ /* 0x000fea0003800000 */
[----:B--23--:R-:W-:Y:S01]  /*0a40*/  UMOV UR6, 0x400 ;  /* 0x0000040000067882 */ /* 0x00cfe20000000000 */
        /* <DEDUP_REMOVED lines=14> */
[----:B------:R4:W1:Y:S01]  /*0b30*/  SYNCS.EXCH.64 URZ, [UR6+0xa8], UR4 ;  /* 0x0000a80406ff75b2 */ /* 0x0008620008000100 */
[----:B------:R4:W1:Y:S01]  /*0b40*/  SYNCS.EXCH.64 URZ, [UR6+0x90], UR12 ;  /* 0x0000900c06ff75b2 */ /* 0x0008620008000100 */
[----:B------:R4:W1:Y:S01]  /*0b50*/  SYNCS.EXCH.64 URZ, [UR6+0xb0], UR4 ;  /* 0x0000b00406ff75b2 */ /* 0x0008620008000100 */
[----:B------:R4:W1:Y:S01]  /*0b60*/  SYNCS.EXCH.64 URZ, [UR6+0x98], UR12 ;  /* 0x0000980c06ff75b2 */ /* 0x0008620008000100 */
[----:B------:R4:W1:Y:S02]  /*0b70*/  SYNCS.EXCH.64 URZ, [UR6+0xb8], UR4 ;  /* 0x0000b80406ff75b2 */ /* 0x0008640008000100 */
[----:B----4-:R-:W-:Y:S01]  /*0b80*/  NOP ;  /* 0x0000000000007918 */ /* 0x010fe20000000000 */
.L_x_13:
[----:B------:R-:W4:Y:S01]  /*0b90*/  SHFL.IDX PT, R0, R225, RZ, 0x1f ;  /* 0x00001fffe1007589 */ /* 0x000f2200000e0000 */
[----:B------:R-:W-:Y:S01]  /*0ba0*/  ISETP.NE.OR P1, PT, RZ, UR10, !P1 ;  /* 0x0000000aff007c0c */ /* 0x000fe2000cf25670 */
        /* <DEDUP_REMOVED lines=12> */
[----:B------:R4:W3:Y:S01]  /*0c70*/  SYNCS.EXCH.64 URZ, [UR5+0xd0], UR6 ;  /* 0x0000d00605ff75b2 */ /* 0x0008e20008000100 */
[----:B------:R4:W1:Y:S01]  /*0c80*/  SYNCS.EXCH.64 URZ, [UR5+0xc8], UR6 ;  /* 0x0000c80605ff75b2 */ /* 0x0008620008000100 */
[----:B------:R4:W1:Y:S02]  /*0c90*/  SYNCS.EXCH.64 URZ, [UR5+0xd8], UR6 ;  /* 0x0000d80605ff75b2 */ /* 0x0008640008000100 */
[----:B----4-:R-:W-:Y:S01]  /*0ca0*/  NOP ;  /* 0x0000000000007918 */ /* 0x010fe20000000000 */
.L_x_14:
[----:B------:R-:W-:Y:S01]  /*0cb0*/  VOTEU.ALL UP1, P1 ;  /* 0x0000000000ff7886 */ /* 0x000fe20000820000 */
[----:B--23--:R-:W2:Y:S01]  /*0cc0*/  LDCU UR5, c[0x0][0x36c] ;  /* 0x00006d80ff0577ac */ /* 0x00cea20008000800 */
[----:B------:R-:W-:Y:S01]  /*0cd0*/  NOP ;  /* 0x0000000000007918 */ /* 0x000fe20000000000 */
[----:B------:R-:W-:Y:S01]  /*0ce0*/  LOP3.LUT R10, R223, 0x1f, RZ, 0xc0, !PT ;  /* 0x0000001fdf0a7812 */ /* 0x000fe200078ec0ff */
[----:B------:R-:W-:Y:S01]  /*0cf0*/  UMOV UR6, 0x20 ;  /* 0x0000002000067882 */ /* 0x000fe20000000000 */
[----:B------:R-:W-:Y:S01]  /*0d00*/  @!UP1 UMOV UR4, 0x400 ;  /* 0x0000040000049882 */ /* 0x000fe20000000000 */
[----:B------:R-:W-:-:S04]  /*0d10*/  @!UP1 UIADD3 UR6, UPT, UPT, -UR6, 0x100000, URZ ;  /* 0x0010000006069890 */ /* 0x000fc8000fffe1ff */
[----:B------:R-:W-:Y:S02]  /*0d20*/  @!UP1 USHF.L.U32 UR7, UR6, 0xb, URZ ;  /* 0x0000000b06079899 */ /* 0x000fe400080006ff */
[----:B------:R-:W-:Y:S02]  /*0d30*/  @!UP1 USHF.L.U32 UR6, UR6, 0x1, URZ ;  /* 0x0000000106069899 */ /* 0x000fe400080006ff */
[----:B------:R-:W-:Y:S01]  /*0d40*/  @!UP1 ULEA UR4, UR37, UR4, 0x18 ;  /* 0x0000000425049291 */ /* 0x000fe2000f8ec0ff */
[----:B------:R-:W-:Y:S01]  /*0d50*/  VOTEU.ALL UP1, P1 ;  /* 0x0000000000ff7886 */ /* 0x000fe20000820000 */
[----:B------:R-:W-:Y:S01]  /*0d60*/  UISETP.NE.AND UP4, UPT, UR10, URZ, UPT ;  /* 0x000000ff0a00728c */ /* 0x000fe2000bf85270 */
[----:B------:R-:W3:Y:S09]  /*0d70*/  FENCE.VIEW.ASYNC.S ;  /* 0x00000000000073c6 */ /* 0x000ef20000000000 */
[----:B---3--:R3:W4:Y:S01]  /*0d80*/  @!UP1 SYNCS.EXCH.64 URZ, [UR4+0xe0], UR6 ;  /* 0x0000e00604ff95b2 */ /* 0x0087220008000100 */
[----:B--2---:R-:W-:-:S09]  /*0d90*/  UISETP.EQ.U32.AND UP1, UPT, UR5, 0x1, UPT ;  /* 0x000000010500788c */ /* 0x004fd2000bf22070 */
[----:B------:R-:W-:Y:S05]  /*0da0*/  BRA.U !UP1, `(.L_x_15) ;  /* 0x0000000109087547 */ /* 0x000fea000b800000 */
[----:B-1--4-:R-:W-:Y:S01]  /*0db0*/  UCGABAR_ARV ;  /* 0x00000000000079c7 */ /* 0x012fe20008000000 */
[----:B------:R-:W-:Y:S05]  /*0dc0*/  BRA `(.L_x_16) ;  /* 0x0000000000047947 */ /* 0x000fea0003800000 */
.L_x_15:
[----:B-1--4-:R-:W-:Y:S01]  /*0dd0*/  NOP ;  /* 0x0000000000007918 */ /* 0x012fe20000000000 */
.L_x_16:
[----:B------:R-:W1:Y:S01]  /*0de0*/  S2R R215, SR_CTAID.Y ;  /* 0x0000000000d77919 */ /* 0x000e620000002600 */
[----:B------:R-:W-:-:S05]  /*0df0*/  CS2R.32 R214, SR_CgaSize ;  /* 0x0000000000d67805 */ /* 0x000fca0000008a00 */
[----:B------:R-:W-:-:S05]  /*0e00*/  IMAD R214, R214, -0xa0, RZ ;  /* 0xffffff60d6d67824 */ /* 0x000fca00078e02ff */
[----:B---3--:R-:W-:-:S14]  /*0e10*/  R2UR UR4, R214 ;  /* 0x00000000d60472ca */ /* 0x008fdc00000e0000 */
[----:B------:R-:W2:Y:S01]  /*0e20*/  LDCU UR4, c[0x0][UR4+0x2b4] ;  /* 0x00005680040477ac */ /* 0x000ea20008000800 */
[----:B------:R-:W-:-:S05]  /*0e30*/  CS2R.32 R0, SR_CgaSize ;  /* 0x0000000000007805 */ /* 0x000fca0000008a00 */
[----:B------:R-:W-:-:S06]  /*0e40*/  IMAD R0, R0, -0xa0, RZ ;  /* 0xffffff6000007824 */ /* 0x000fcc00078e02ff */
[----:B------:R-:W3:Y:S01]  /*0e50*/  LDC R0, c[0x0][R0+0x2a4] ;  /* 0x0000a90000007b82 */ /* 0x000ee20000000800 */
[----:B------:R-:W-:Y:S01]  /*0e60*/  PRMT R8, RZ, 0x7610, R8 ;  /* 0x00007610ff087816 */ /* 0x000fe20000000008 */
[----:B------:R-:W4:Y:S01]  /*0e70*/  S2R R11, SR_CTAID.X ;  /* 0x00000000000b7919 */ /* 0x000f220000002500 */
[----:B------:R-:W-:-:S05]  /*0e80*/  CS2R.32 R214, SR_CgaSize ;  /* 0x0000000000d67805 */ /* 0x000fca0000008a00 */
[----:B------:R-:W-:-:S05]  /*0e90*/  IMAD R214, R214, -0xa0, RZ ;  /* 0xffffff60d6d67824 */ /* 0x000fca00078e02ff */
[----:B------:R-:W-:-:S14]  /*0ea0*/  R2UR UR5, R214 ;  /* 0x00000000d60572ca */ /* 0x000fdc00000e0000 */
[----:B------:R-:W3:Y:S01]  /*0eb0*/  LDCU UR5, c[0x0][UR5+0x2b0] ;  /* 0x00005600050577ac */ /* 0x000ee20008000800 */
[----:B------:R-:W-:Y:S01]  /*0ec0*/  UISETP.NE.AND UP2, UPT, UR10, 0x2, UPT ;  /* 0x000000020a00788c */ /* 0x000fe2000bf45270 */
[----:B------:R-:W2:Y:S01]  /*0ed0*/  LDC R9, c[0x0][0xb24] ;  /* 0x0002c900ff097b82 */ /* 0x000ea20000000800 */
[----:B------:R-:W-:-:S05]  /*0ee0*/  CS2R.32 R2, SR_CgaSize ;  /* 0x0000000000027805 */ /* 0x000fca0000008a00 */
[----:B------:R-:W-:-:S06]  /*0ef0*/  IMAD R2, R2, -0xa0, RZ ;  /* 0xffffff6002027824 */ /* 0x000fcc00078e02ff */
[----:B------:R-:W3:Y:S08]  /*0f00*/  LDC R2, c[0x0][R2+0x2a0] ;  /* 0x0000a80002027b82 */ /* 0x000ef00000000800 */
[----:B------:R-:W3:Y:S01]  /*0f10*/  LDC R102, c[0x0][0xb24] ;  /* 0x0002c900ff667b82 */ /* 0x000ee20000000800 */
[----:B-1----:R-:W-:-:S07]  /*0f20*/  I2FP.F32.U32 R3, R215 ;  /* 0x000000d700037245 */ /* 0x002fce0000201000 */
[----:B------:R-:W1:Y:S01]  /*0f30*/  S2UR UR36, SR_CTAID.Z ;  /* 0x00000000002479c3 */ /* 0x000e620000002700 */
[----:B--2---:R-:W-:Y:S01]  /*0f40*/  ISETP.GE.AND P0, PT, R9, 0x1, PT ;  /* 0x000000010900780c */ /* 0x004fe20003f06270 */
[----:B----4-:R-:W-:Y:S01]  /*0f50*/  IMAD.MOV.U32 R213, RZ, RZ, R11 ;  /* 0x000000ffffd57224 */ /* 0x010fe200078e000b */
[----:B------:R-:W-:Y:S01]  /*0f60*/  I2FP.F32.U32 R4, R11 ;  /* 0x0000000b00047245 */ /* 0x000fe20000201000 */
[----:B------:R-:W-:Y:S01]  /*0f70*/  FMUL R3, R3, UR4 ;  /* 0x0000000403037c20 */ /* 0x000fe20008400000 */
[----:B------:R-:W2:Y:S03]  /*0f80*/  LDCU UR4, c[0x0][0xb30] ;  /* 0x00016600ff0477ac */ /* 0x000ea60008000800 */
[----:B---3--:R-:W-:Y:S01]  /*0f90*/  FMUL R4, R4, UR5 ;  /* 0x0000000504047c20 */ /* 0x008fe20008400000 */
[----:B------:R-:W3:Y:S08]  /*0fa0*/  F2I.U32.TRUNC.NTZ R212, R3 ;  /* 0x0000000300d47305 */ /* 0x000ef0000020f000 */
[----:B------:R-:W4:Y:S01]  /*0fb0*/  F2I.U32.TRUNC.NTZ R214, R4 ;  /* 0x0000000400d67305 */ /* 0x000f22000020f000 */
[----:B--2---:R-:W-:Y:S01]  /*0fc0*/  UISETP.NE.AND UP3, UPT, UR4, 0x1, UPT ;  /* 0x000000010400788c */ /* 0x004fe2000bf65270 */
[----:B---3--:R-:W-:-:S05]  /*0fd0*/  IADD3 R212, PT, PT, -R212, RZ, RZ ;  /* 0x000000ffd4d47210 */ /* 0x008fca0007ffe1ff */
[----:B------:R-:W-:Y:S01]  /*0fe0*/  IMAD R212, R0, R212, R215 ;  /* 0x000000d400d47224 */ /* 0x000fe200078e02d7 */
[----:B------:R-:W-:Y:S01]  /*0ff0*/  PRMT R0, RZ, 0x7610, R0 ;  /* 0x00007610ff007816 */ /* 0x000fe20000000000 */
[----:B----4-:R-:W-:-:S04]  /*1000*/  IMAD.MOV R214, RZ, RZ, -R214 ;  /* 0x000000ffffd67224 */ /* 0x010fc800078e0ad6 */
[----:B------:R-:W-:Y:S01]  /*1010*/  IMAD R214, R2, R214, R11 ;  /* 0x000000d602d67224 */ /* 0x000fe200078e020b */
[----:B-1----:R-:W-:Y:S06]  /*1020*/  BRA.U UP4, `(.L_x_17) ;  /* 0x0000000104247547 */ /* 0x002fec000b800000 */
[----:B------:R-:W-:Y:S01]  /*1030*/  ISETP.NE.AND P1, PT, R212, RZ, PT ;  /* 0x000000ffd400720c */ /* 0x000fe20003f25270 */
[----:B------:R-:W-:Y:S01]  /*1040*/  IMAD.MOV.U32 R0, RZ, RZ, 0x3 ;  /* 0x00000003ff007424 */ /* 0x000fe200078e00ff */
[C---:B------:R-:W-:Y:S02]  /*1050*/  LOP3.LUT R3, R214.reuse, 0xfffffffe, RZ, 0xc0, !PT ;  /* 0xfffffffed6037812 */ /* 0x040fe400078ec0ff */
[----:B------:R-:W-:Y:S02]  /*1060*/  ISETP.LT.U32.OR P1, PT, R214, 0x2, !P1 ;  /* 0x00000002d600780c */ /* 0x000fe40004f21470 */
[----:B------:R-:W-:Y:S02]  /*1070*/  SHF.L.U32 R0, R0, R3, RZ ;  /* 0x0000000300007219 */ /* 0x000fe400000006ff */
[----:B------:R-:W-:Y:S02]  /*1080*/  SEL R5, RZ, 0x1, !P1 ;  /* 0x00000001ff057807 */ /* 0x000fe40004800000 */
[----:B------:R-:W-:-:S05]  /*1090*/  SEL R2, RZ, 0x2, !P1 ;  /* 0x00000002ff027807 */ /* 0x000fca0004800000 */
[----:B------:R-:W-:-:S05]  /*10a0*/  IMAD.IADD R2, R5, 0x1, R2 ;  /* 0x0000000105027824 */ /* 0x000fca00078e0202 */
[----:B------:R-:W-:Y:S02]  /*10b0*/  PRMT R8, R2, 0x7610, R8 ;  /* 0x0000761002087816 */ /* 0x000fe40000000008 */
.L_x_17:
[----:B------:R-:W-:Y:S05]  /*10c0*/  @!P0 BRA `(.L_x_18) ;  /* 0x0000000000b88947 */ /* 0x000fea0003800000 */
[----:B------:R-:W1:Y:S01]  /*10d0*/  LDC.64 R4, c[0x0][0xb18] ;  /* 0x0002c600ff047b82 */ /* 0x000e620000000a00 */
[----:B------:R-:W-:-:S07]  /*10e0*/  ISETP.NE.AND P0, PT, R9, 0x1, PT ;  /* 0x000000010900780c */ /* 0x000fce0003f05270 */
[----:B------:R-:W2:Y:S08]  /*10f0*/  LDC R14, c[0x0][0xb0c] ;  /* 0x0002c300ff0e7b82 */ /* 0x000eb00000000800 */
[----:B------:R-:W3:Y:S08]  /*1100*/  LDC R13, c[0x0][0x370] ;  /* 0x0000dc00ff0d7b82 */ /* 0x000ef00000000800 */
[----:B------:R-:W4:Y:S01]  /*1110*/  LDC R16, c[0x0][0x374] ;  /* 0x0000dd00ff107b82 */ /* 0x000f220000000800 */
[----:B-1----:R-:W-:-:S07]  /*1120*/  ISETP.NE.AND P1, PT, R4, 0x1, PT ;  /* 0x000000010400780c */ /* 0x002fce0003f25270 */
[----:B------:R-:W3:Y:S01]  /*1130*/  LDC.64 R6, c[0x0][0xb10] ;  /* 0x0002c400ff067b82 */ /* 0x000ee20000000a00 */
[----:B--2---:R-:W-:-:S07]  /*1140*/  ISETP.NE.AND P2, PT, R14, 0x1, PT ;  /* 0x000000010e00780c */ /* 0x004fce0003f45270 */
[----:B------:R-:W1:Y:S08]  /*1150*/  LDC R12, c[0x0][0xb20] ;  /* 0x0002c800ff0c7b82 */ /* 0x000e700000000800 */
[----:B------:R-:W2:Y:S01]  /*1160*/  LDC.64 R2, c[0x0][0xb28] ;  /* 0x0002ca00ff027b82 */ /* 0x000ea20000000a00 */
[----:B----4-:R-:W-:-:S04]  /*1170*/  IMAD.HI.U32 R15, R16, R5, RZ ;  /* 0x00000005100f7227 */ /* 0x010fc800078e00ff */
[----:B------:R-:W-:-:S04]  /*1180*/  IMAD.HI.U32 R5, R215, R5, RZ ;  /* 0x00000005d7057227 */ /* 0x000fc800078e00ff */
[----:B---3--:R-:W-:-:S04]  /*1190*/  IMAD.HI.U32 R18, R13, R6, RZ ;  /* 0x000000060d127227 */ /* 0x008fc800078e00ff */
[----:B------:R-:W-:Y:S01]  /*11a0*/  IMAD.HI.U32 R20, R11, R6, RZ ;  /* 0x000000060b147227 */ /* 0x000fe200078e00ff */
[-C--:B------:R-:W-:Y:S02]  /*11b0*/  @P2 SHF.R.U32.HI R13, RZ, R7.reuse, R18 ;  /* 0x00000007ff0d2219 */ /* 0x080fe40000011612 */
[-C--:B-1----:R-:W-:Y:S02]  /*11c0*/  @P1 SHF.R.U32.HI R16, RZ, R12.reuse, R15 ;  /* 0x0000000cff101219 */ /* 0x082fe4000001160f */
[----:B------:R-:W-:Y:S02]  /*11d0*/  SHF.R.U32.HI R12, RZ, R12, R5 ;  /* 0x0000000cff0c7219 */ /* 0x000fe40000011605 */
[----:B------:R-:W-:Y:S02]  /*11e0*/  SHF.R.U32.HI R20, RZ, R7, R20 ;  /* 0x00000007ff147219 */ /* 0x000fe40000011614 */
[----:B------:R-:W-:Y:S01]  /*11f0*/  SEL R5, R215, R12, !P1 ;  /* 0x0000000cd7057207 */ /* 0x000fe20004800000 */
[----:B--2---:R-:W-:Y:S01]  /*1200*/  IMAD.HI.U32 R18, R16, R2, RZ ;  /* 0x0000000210127227 */ /* 0x004fe200078e00ff */
[----:B------:R-:W-:-:S02]  /*1210*/  SEL R213, R11, R20, !P2 ;  /* 0x000000140bd57207 */ /* 0x000fc40005000000 */
[----:B------:R-:W-:Y:S01]  /*1220*/  IADD3 R7, PT, PT, -R5, RZ, RZ ;  /* 0x000000ff05077210 */ /* 0x000fe20007ffe1ff */
[----:B------:R-:W-:Y:S01]  /*1230*/  IMAD.HI.U32 R6, R13, R2, RZ ;  /* 0x000000020d067227 */ /* 0x000fe200078e00ff */
[----:B------:R-:W-:-:S03]  /*1240*/  @P0 SHF.R.U32.HI R16, RZ, R3, R18 ;  /* 0x00000003ff100219 */ /* 0x000fc60000011612 */
[----:B------:R-:W-:Y:S01]  /*1250*/  IMAD R7, R4, R7, R215 ;  /* 0x0000000704077224 */ /* 0x000fe200078e02d7 */
[----:B------:R-:W-:Y:S01]  /*1260*/  @P0 SHF.R.U32.HI R13, RZ, R3, R6 ;  /* 0x00000003ff0d0219 */ /* 0x000fe20000011606 */
[----:B------:R-:W-:-:S04]  /*1270*/  IMAD R16, R16, R9, RZ ;  /* 0x0000000910107224 */ /* 0x000fc800078e02ff */
[----:B------:R-:W-:Y:S01]  /*1280*/  IMAD R6, R13, R9, RZ ;  /* 0x000000090d067224 */ /* 0x000fe200078e02ff */
[----:B------:R-:W-:-:S04]  /*1290*/  ISETP.GE.AND P1, PT, R5, R16, PT ;  /* 0x000000100500720c */ /* 0x000fc80003f26270 */
[----:B------:R-:W-:Y:S01]  /*12a0*/  ISETP.GE.OR P1, PT, R213, R6, P1 ;  /* 0x00000006d500720c */ /* 0x000fe20000f26670 */
[----:B------:R-:W-:-:S05]  /*12b0*/  IMAD.HI.U32 R6, R5, R2, RZ ;  /* 0x0000000205067227 */ /* 0x000fca00078e00ff */
[----:B------:R-:W-:-:S04]  /*12c0*/  SHF.R.U32.HI R6, RZ, R3, R6 ;  /* 0x00000003ff067219 */ /* 0x000fc80000011606 */
[----:B------:R-:W-:-:S03]  /*12d0*/  SEL R6, R5, R6, !P0 ;  /* 0x0000000605067207 */ /* 0x000fc60004000000 */
[----:B------:R-:W-:Y:S01]  /*12e0*/  @!P1 IMAD.HI.U32 R12, R213, R2, RZ ;  /* 0x00000002d50c9227 */ /* 0x000fe200078e00ff */
[----:B------:R-:W-:-:S04]  /*12f0*/  IADD3 R2, PT, PT, -R6, RZ, RZ ;  /* 0x000000ff06027210 */ /* 0x000fc80007ffe1ff */
[----:B------:R-:W-:Y:S01]  /*1300*/  @!P1 SHF.R.U32.HI R12, RZ, R3, R12 ;  /* 0x00000003ff0c9219 */ /* 0x000fe2000001160c */
[----:B------:R-:W-:-:S03]  /*1310*/  IMAD R2, R9, R2, R5 ;  /* 0x0000000209027224 */ /* 0x000fc600078e0205 */
[----:B------:R-:W-:-:S05]  /*1320*/  @!P1 SEL R3, R213, R12, !P0 ;  /* 0x0000000cd5039207 */ /* 0x000fca0004000000 */
[--C-:B------:R-:W-:Y:S02]  /*1330*/  @!P1 IMAD.IADD R6, R6, 0x1, -R3.reuse ;  /* 0x0000000106069824 */ /* 0x100fe400078e0a03 */
[----:B------:R-:W-:Y:S01]  /*1340*/  @!P1 IMAD R3, R2, R13, R3 ;  /* 0x0000000d02039224 */ /* 0x000fe200078e0203 */
[----:B------:R-:W-:Y:S01]  /*1350*/  IADD3 R2, PT, PT, -R213, RZ, RZ ;  /* 0x000000ffd5027210 */ /* 0x000fe20007ffe1ff */
[----:B------:R-:W-:Y:S02]  /*1360*/  @!P1 IMAD R5, R6, R9, R213 ;  /* 0x0000000906059224 */ /* 0x000fe400078e02d5 */
[----:B------:R-:W-:Y:S02]  /*1370*/  @!P1 IMAD.MOV.U32 R213, RZ, RZ, R3 ;  /* 0x000000ffffd59224 */ /* 0x000fe400078e0003 */
[----:B------:R-:W-:Y:S02]  /*1380*/  IMAD R2, R14, R2, R11 ;  /* 0x000000020e027224 */ /* 0x000fe400078e020b */
[----:B------:R-:W-:-:S02]  /*1390*/  IMAD R215, R5, R4, R7 ;  /* 0x0000000405d77224 */ /* 0x000fc400078e0207 */
[----:B------:R-:W-:Y:S02]  /*13a0*/  IMAD R213, R213, R14, R2 ;  /* 0x0000000ed5d57224 */ /* 0x000fe400078e0202 */
.L_x_18:
[----:B------:R-:W-:Y:S05]  /*13b0*/  BRA.U UP3, `(.L_x_19) ;  /* 0x0000000103407547 */ /* 0x000fea000b800000 */
[----:B------:R-:W1:Y:S08]  /*13c0*/  LDC.64 R2, c[0x0][0xb18] ;  /* 0x0002c600ff027b82 */ /* 0x000e700000000a00 */
[----:B------:R-:W2:Y:S08]  /*13d0*/  LDC.64 R4, c[0x0][0xb10] ;  /* 0x0002c400ff047b82 */ /* 0x000eb00000000a00 */
[----:B------:R-:W3:Y:S08]  /*13e0*/  LDC R6, c[0x0][0xb20] ;  /* 0x0002c800ff067b82 */ /* 0x000ef00000000800 */
[----:B------:R-:W4:Y:S01]  /*13f0*/  LDC R12, c[0x0][0xb0c] ;  /* 0x0002c300ff0c7b82 */ /* 0x000f220000000800 */
[----:B-1----:R-:W-:Y:S01]  /*1400*/  IMAD.HI.U32 R3, R215, R3, RZ ;  /* 0x00000003d7037227 */ /* 0x002fe200078e00ff */
[----:B------:R-:W-:-:S03]  /*1410*/  ISETP.NE.AND P0, PT, R2, 0x1, PT ;  /* 0x000000010200780c */ /* 0x000fc60003f05270 */
[----:B--2---:R-:W-:-:S05]  /*1420*/  IMAD.HI.U32 R4, R213, R4, RZ ;  /* 0x00000004d5047227 */ /* 0x004fca00078e00ff */
[----:B------:R-:W-:Y:S02]  /*1430*/  SHF.R.U32.HI R4, RZ, R5, R4 ;  /* 0x00000005ff047219 */ /* 0x000fe40000011604 */
[----:B---3--:R-:W-:-:S04]  /*1440*/  SHF.R.U32.HI R6, RZ, R6, R3 ;  /* 0x00000006ff067219 */ /* 0x008fc80000011603 */
[----:B------:R-:W-:Y:S02]  /*1450*/  SEL R3, R215, R6, !P0 ;  /* 0x00000006d7037207 */ /* 0x000fe40004000000 */
[----:B----4-:R-:W-:-:S04]  /*1460*/  ISETP.NE.AND P1, PT, R12, 0x1, PT ;  /* 0x000000010c00780c */ /* 0x010fc80003f25270 */
[----:B------:R-:W-:-:S05]  /*1470*/  SEL R6, R213, R4, !P1 ;  /* 0x00000004d5067207 */ /* 0x000fca0004800000 */
[----:B------:R-:W-:Y:S02]  /*1480*/  IMAD.IADD R4, R3, 0x1, -R6 ;  /* 0x0000000103047824 */ /* 0x000fe400078e0a06 */
[----:B------:R-:W-:Y:S02]  /*1490*/  IMAD.IADD R3, R6, 0x1, -R3 ;  /* 0x0000000106037824 */ /* 0x000fe400078e0a03 */
[----:B------:R-:W-:Y:S02]  /*14a0*/  IMAD R213, R4, R12, R213 ;  /* 0x0000000c04d57224 */ /* 0x000fe400078e02d5 */
[----:B------:R-:W-:Y:S02]  /*14b0*/  IMAD R215, R3, R2, R215 ;  /* 0x0000000203d77224 */ /* 0x000fe400078e02d7 */
.L_x_19:
[----:B------:R-:W-:Y:S05]  /*14c0*/  BRA.U !UP1, `(.L_x_20) ;  /* 0x00000001090c7547 */ /* 0x000fea000b800000 */
[----:B------:R-:W-:Y:S01]  /*14d0*/  UCGABAR_WAIT ;  /* 0x0000000000007dc7 */ /* 0x000fe20008000000 */
[----:B------:R-:W-:Y:S01]  /*14e0*/  CCTL.IVALL ;  /* 0x00000000ff00798f */ /* 0x000fe20002000000 */
[----:B------:R-:W-:Y:S05]  /*14f0*/  BRA `(.L_x_21) ;  /* 0x0000000000047947 */ /* 0x000fea0003800000 */
.L_x_20:
[----:B------:R-:W-:Y:S06]  /*1500*/  BAR.SYNC.DEFER_BLOCKING 0x0 ;  /* 0x0000000000007b1d */ /* 0x000fec0000010000 */
.L_x_21:
[----:B------:R-:W-:Y:S05]  /*1510*/  BRA.U UP2, `(.L_x_22) ;  /* 0x00000015020c7547 */ /* 0x000fea000b800000 */
[----:B------:R-:W1:Y:S01]  /*1520*/  LDCU UR22, c[0x0][0x38c] ;  /* 0x00007180ff1677ac */ /* 0x000e620008000800 */
[----:B------:R-:W2:Y:S01]  /*1530*/  LDC R9, c[0x0][0x370] ;  /* 0x0000dc00ff097b82 */ /* 0x000ea20000000800 */
[----:B------:R-:W-:Y:S01]  /*1540*/  PLOP3.LUT P1, PT, PT, PT, UP5, 0x80, 0x8 ;  /* 0x000000000008781c */ /* 0x000fe20003f2f058 */
[----:B------:R-:W-:Y:S01]  /*1550*/  HFMA2 R12, -RZ, RZ, 0, 0 ;  /* 0x00000000ff0c7431 */ /* 0x000fe200000001ff */
[----:B------:R-:W-:Y:S01]  /*1560*/  UISETP.NE.AND UP1, UPT, UR10, URZ, UPT ;  /* 0x000000ff0a00728c */ /* 0x000fe2000bf25270 */
[----:B------:R-:W-:Y:S01]  /*1570*/  ISETP.NE.AND P4, PT, R10, RZ, P5 ;  /* 0x000000ff0a00720c */ /* 0x000fe20002f85270 */
[C---:B------:R-:W-:Y:S01]  /*1580*/  IMAD.SHL.U32 R16, R11.reuse, 0x80, RZ ;  /* 0x000000800b107824 */ /* 0x040fe200078e00ff */
[----:B------:R-:W-:Y:S01]  /*1590*/  LOP3.LUT R18, R11, 0x1, RZ, 0xc0, !PT ;  /* 0x000000010b127812 */ /* 0x000fe200078ec0ff */
[----:B------:R-:W-:Y:S01]  /*15a0*/  IMAD.MOV.U32 R15, RZ, RZ, 0x1 ;  /* 0x00000001ff0f7424 */ /* 0x000fe200078e00ff */
[----:B------:R-:W3:Y:S01]  /*15b0*/  LDC R0, c[0x0][0x374] ;  /* 0x0000dd00ff007b82 */ /* 0x000ee20000000800 */
[----:B------:R-:W-:Y:S01]  /*15c0*/  PLOP3.LUT P1, PT, P1, PT, PT, 0x8, 0x80 ;  /* 0x000000000080781c */ /* 0x000fe20000f2e170 */
[----:B------:R-:W-:Y:S01]  /*15d0*/  IMAD.MOV.U32 R14, RZ, RZ, RZ ;  /* 0x000000ffff0e7224 */ /* 0x000fe200078e00ff */
[----:B------:R-:W-:Y:S01]  /*15e0*/  MOV R8, 0x1 ;  /* 0x0000000100087802 */ /* 0x000fe20000000f00 */
[----:B------:R-:W-:Y:S01]  /*15f0*/  IMAD.MOV.U32 R10, RZ, RZ, RZ ;  /* 0x000000ffff0a7224 */ /* 0x000fe200078e00ff */
[----:B------:R-:W4:Y:S01]  /*1600*/  LDCU.64 UR30, c[0x0][0x348] ;  /* 0x00006900ff1e77ac */ /* 0x000f220008000a00 */
[----:B-1----:R-:W-:-:S02]  /*1610*/  UIADD3 UR4, UPT, UPT, UR22, 0xff, URZ ;  /* 0x000000ff16047890 */ /* 0x002fc4000fffe0ff */
[----:B------:R-:W-:Y:S02]  /*1620*/  USEL UR14, UR14, 0x2, UP1 ;  /* 0x000000020e0e7887 */ /* 0x000fe40008800000 */
[----:B------:R-:W-:Y:S01]  /*1630*/  USHF.R.S32.HI UR29, URZ, 0x1f, UR4 ;  /* 0x0000001fff1d7899 */ /* 0x000fe20008011404 */
[----:B------:R-:W-:-:S03]  /*1640*/  UMOV UR15, URZ ;  /* 0x000000ff000f7c82 */ /* 0x000fc60008000000 */
[----:B------:R-:W-:Y:S02]  /*1650*/  ULEA.HI UR29, UR29, UR4, URZ, 0x8 ;  /* 0x000000041d1d7291 */ /* 0x000fe4000f8f40ff */
[----:B------:R-:W-:Y:S02]  /*1660*/  UIADD3 UR4, UPT, UPT, UR22, -0x1, URZ ;  /* 0xffffffff16047890 */ /* 0x000fe4000fffe0ff */
[----:B------:R-:W-:Y:S02]  /*1670*/  USHF.R.S32.HI UR29, URZ, 0x8, UR29 ;  /* 0x00000008ff1d7899 */ /* 0x000fe4000801141d */
[----:B------:R-:W-:Y:S02]  /*1680*/  UISETP.GE.U32.AND UP2, UPT, UR4, -0x1ff, UPT ;  /* 0xfffffe010400788c */ /* 0x000fe4000bf46070 */
[----:B------:R-:W-:Y:S02]  /*1690*/  UISETP.LT.U32.AND UP0, UPT, UR29, 0x4, UPT ;  /* 0x000000041d00788c */ /* 0x000fe4000bf01070 */
[----:B------:R-:W-:-:S02]  /*16a0*/  UIADD3 UR22, UPT, UPT, UR22, 0x1fe, URZ ;  /* 0x000001fe16167890 */ /* 0x000fc4000fffe0ff */
[----:B------:R-:W-:-:S04]  /*16b0*/  USEL UR23, UR29, 0x4, UP0 ;  /* 0x000000041d177887 */ /* 0x000fc80008000000 */
[----:B------:R-:W-:Y:S02]  /*16c0*/  UIADD3 UR13, UPT, UPT, UR23, -0x1, URZ ;  /* 0xffffffff170d7890 */ /* 0x000fe4000fffe0ff */
[----:B------:R-:W-:Y:S02]  /*16d0*/  @UP2 UIADD3 UR13, UPT, UPT, UR23, URZ, URZ ;  /* 0x000000ff170d2290 */ /* 0x000fe4000fffe0ff */
[----:B------:R-:W-:Y:S02]  /*16e0*/  UIADD3 UR21, UPT, UPT, UR29, -UR23, URZ ;  /* 0x800000171d157290 */ /* 0x000fe4000fffe0ff */
[----:B------:R-:W-:Y:S02]  /*16f0*/  UIADD3 UR7, UPT, UPT, UR13, 0x1, URZ ;  /* 0x000000010d077890 */ /* 0x000fe4000fffe0ff */
[----:B--2-4-:R-:W-:-:S12]  /*1700*/  UIADD3 UR13, UPT, UPT, -UR13, URZ, URZ ;  /* 0x000000ff0d0d7290 */ /* 0x014fd8000fffe1ff */
.L_x_42:
[----:B------:R-:W-:Y:S01]  /*1710*/  UISETP.NE.AND UP0, UPT, UR37, URZ, UPT ;  /* 0x000000ff2500728c */ /* 0x000fe2000bf05270 */
[----:B------:R-:W1:Y:S08]  /*1720*/  S2UR UR37, SR_CgaCtaId ;  /* 0x00000000002579c3 */ /* 0x000e700000008800 */
[----:B------:R-:W-:Y:S05]  /*1730*/  BRA.U UP0, `(.L_x_23) ;  /* 0x0000000100347547 */ /* 0x000fea000b800000 */
[----:B------:R-:W2:Y:S01]  /*1740*/  S2R R2, SR_CgaCtaId ;  /* 0x0000000000027919 */ /* 0x000ea20000008800 */
[----:B------:R-:W-:-:S04]  /*1750*/  MOV R3, 0x400 ;  /* 0x0000040000037802 */ /* 0x000fc80000000f00 */
[----:B--2---:R-:W-:Y:S02]  /*1760*/  LEA R3, R2, R3, 0x18 ;  /* 0x0000000302037211 */ /* 0x004fe400078ec0ff */
[----:B------:R-:W-:-:S03]  /*1770*/  SHF.L.U32 R2, R8, 0x1f, RZ ;  /* 0x0000001f08027819 */ /* 0x000fc600000006ff */
[----:B------:R-:W-:-:S04]  /*1780*/  IMAD R3, R10, 0x8, R3 ;  /* 0x000000080a037824 */ /* 0x000fc800078e0203 */
[----:B------:R-:W2:Y:S02]  /*1790*/  SYNCS.PHASECHK.TRANS64.TRYWAIT P0, [R3+URZ+0xd0], R2 ;  /* 0x0000d002030075a7 */ /* 0x000ea400080011ff */
[----:B--2---:R-:W-:Y:S05]  /*17a0*/  @!P0 BRA `(.L_x_24) ;  /* 0x0000006800688947 */ /* 0x004fea0003800000 */
.L_x_115:
[----:B------:R-:W-:Y:S01]  /*17b0*/  VIADD R10, R10, 0x1 ;  /* 0x000000010a0a7836 */ /* 0x000fe20000000000 */
[----:B------:R2:W-:Y:S04]  /*17c0*/  SYNCS.ARRIVE.TRANS64.A1T0 RZ, [R3+URZ+0xc0], RZ ;  /* 0x0000c0ff03ff79a7 */ /* 0x0005e800081000ff */
[----:B------:R-:W-:-:S04]  /*17d0*/  ISETP.NE.AND P0, PT, R10, 0x2, PT ;  /* 0x000000020a00780c */ /* 0x000fc80003f05270 */
[----:B------:R-:W-:Y:S02]  /*17e0*/  SEL R10, R10, RZ, P0 ;  /* 0x000000ff0a0a7207 */ /* 0x000fe40000000000 */
[----:B--2---:R-:W-:-:S04]  /*17f0*/  SEL R3, RZ, 0x1, P0 ;  /* 0x00000001ff037807 */ /* 0x004fc80000000000 */
[----:B------:R-:W-:-:S07]  /*1800*/  LOP3.LUT R8, R8, R3, RZ, 0x3c, !PT ;  /* 0x0000000308087212 */ /* 0x000fce00078e3cff */
.L_x_23:
[----:B------:R-:W-:Y:S01]  /*1810*/  UMOV UR4, 0x400 ;  /* 0x0000040000047882 */ /* 0x000fe20000000000 */
[----:B------:R-:W-:Y:S01]  /*1820*/  LEA.HI R3, R213, R213, RZ, 0x1 ;  /* 0x000000d5d5037211 */ /* 0x000fe200078f08ff */
[----:B-1----:R-:W-:Y:S01]  /*1830*/  ULEA UR4, UR37, UR4, 0x18 ;  /* 0x0000000425047291 */ /* 0x002fe2000f8ec0ff */
[----:B------:R-:W-:Y:S01]  /*1840*/  SHF.L.U32 R2, R15, 0x1f, RZ ;  /* 0x0000001f0f027819 */ /* 0x000fe200000006ff */
[----:B------:R-:W-:Y:S01]  /*1850*/  IMAD R215, R215, 0x2, R18 ;  /* 0x00000002d7d77824 */ /* 0x000fe200078e0212 */
[----:B------:R-:W-:Y:S01]  /*1860*/  UISETP.GE.U32.AND UP0, UPT, UR22, 0x1ff, UPT ;  /* 0x000001ff1600788c */ /* 0x000fe2000bf06070 */
[----:B------:R-:W-:Y:S01]  /*1870*/  IMAD.SHL.U32 R3, R3, 0x80, RZ ;  /* 0x0000008003037824 */ /* 0x000fe200078e00ff */
[----:B------:R-:W-:Y:S01]  /*1880*/  ULEA UR5, UR15, UR4, 0x3 ;  /* 0x000000040f057291 */ /* 0x000fe2000f8e18ff */
[----:B------:R-:W-:Y:S01]  /*1890*/  R2UR UR35, R16 ;  /* 0x00000000102372ca */ /* 0x000fe200000e0000 */
[----:B------:R-:W-:Y:S01]  /*18a0*/  UMOV UR38, URZ ;  /* 0x000000ff00267c82 */ /* 0x000fe20008000000 */
[----:B------:R-:W-:-:S02]  /*18b0*/  R2UR UR19, R215 ;  /* 0x00000000d71372ca */ /* 0x000fc400000e0000 */
[----:B------:R-:W-:-:S04]  /*18c0*/  LOP3.LUT R3, R3, 0xffffff00, RZ, 0xc0, !PT ;  /* 0xffffff0003037812 */ /* 0x000fc800078ec0ff */
[----:B------:R1:W2:Y:S01]  /*18d0*/  SYNCS.PHASECHK.TRANS64.TRYWAIT P0, [UR5+0x20], R2 ;  /* 0x00002002ff0075a7 */ /* 0x0002a20008001105 */
[----:B------:R-:W-:-:S06]  /*18e0*/  R2UR UR5, R3 ;  /* 0x00000000030572ca */ /* 0x000fcc00000e0000 */
[----:B------:R-:W-:-:S07]  /*18f0*/  UIMAD UR19, UR19, 0x30, URZ ;  /* 0x00000030131378a4 */ /* 0x000fce000f8e02ff */
[----:B------:R-:W-:Y:S01]  /*1900*/  ULOP3.LUT UR35, UR5, 0x80, UR35, 0xf8, !UPT ;  /* 0x0000008005237892 */ /* 0x000fe2000f8ef823 */
[----:B------:R-:W-:Y:S11]  /*1910*/  BRA.U !UP0, `(.L_x_25) ;  /* 0x0000000108f07547 */ /* 0x000ff6000b800000 */
[----:B------:R-:W-:Y:S01]  /*1920*/  UMOV UR39, UR13 ;  /* 0x0000000d00277c82 */ /* 0x000fe20008000000 */
[----:B------:R-:W-:Y:S01]  /*1930*/  UMOV UR6, UR15 ;  /* 0x0000000f00067c82 */ /* 0x000fe20008000000 */
[----:B------:R-:W-:-:S05]  /*1940*/  UMOV UR26, 0x80 ;  /* 0x00000080001a7882 */ /* 0x000fca0000000000 */
.L_x_31:
[----:B------:R-:W-:Y:S01]  /*1950*/  @P5 MOV R3, 0x16000 ;  /* 0x0001600000035802 */ /* 0x000fe20000000f00 */
[----:B------:R-:W-:Y:S01]  /*1960*/  ULEA UR33, UR6, UR4, 0x3 ;  /* 0x0000000406217291 */ /* 0x000fe2000f8e18ff */
[----:B-12---:R-:W-:Y:S11]  /*1970*/  @P0 BRA `(.L_x_26) ;  /* 0x00000000000c0947 */ /* 0x006ff60003800000 */
[----:B------:R-:W-:Y:S04]  /*1980*/  SHF.L.U32 R5, R15, 0x1f, RZ ;  /* 0x0000001f0f057819 */ /* 0x000fe800000006ff */
[----:B------:R-:W2:Y:S02]  /*1990*/  SYNCS.PHASECHK.TRANS64.TRYWAIT P0, [UR33+0x20], R5 ;  /* 0x00002005ff0075a7 */ /* 0x000ea40008001121 */
[----:B--2---:R-:W-:Y:S05]  /*19a0*/  @!P0 BRA `(.L_x_27) ;  /* 0x0000006400fc8947 */ /* 0x004fea0003800000 */
.L_x_26:
[----:B------:R2:W-:Y:S01]  /*19b0*/  @P5 SYNCS.ARRIVE.TRANS64 RZ, [UR33], R3 ;  /* 0x00000003ffff59a7 */ /* 0x0005e20008000021 */
[----:B------:R-:W-:Y:S02]  /*19c0*/  ULOP3.LUT UR5, UR14, 0x2, URZ, 0xfc, !UPT ;  /* 0x000000020e057892 */ /* 0x000fe4000f8efcff */
[----:B------:R-:W-:Y:S02]  /*19d0*/  UIADD3 UR39, UPT, UPT, UR39, 0x1, URZ ;  /* 0x0000000127277890 */ /* 0x000fe4000fffe0ff */
[----:B------:R-:W-:Y:S02]  /*19e0*/  UISETP.NE.AND UP0, UPT, UR5, 0x2, UPT ;  /* 0x000000020500788c */ /* 0x000fe4000bf05270 */
[----:B------:R-:W-:Y:S07]  /*19f0*/  UISETP.NE.AND UP2, UPT, UR39, 0x1, UPT ;  /* 0x000000012700788c */ /* 0x000fee000bf45270 */
[----:B------:R-:W-:Y:S05]  /*1a00*/  BRA.U UP0, `(.L_x_28) ;  /* 0x0000000100047547 */ /* 0x000fea000b800000 */
[----:B------:R-:W-:Y:S05]  /*1a10*/  BPT.TRAP 0x1 ;  /* 0x000000040000795c */ /* 0x000fea0000300000 */
.L_x_28:
[----:B------:R-:W-:Y:S04]  /*1a20*/  BSSY.RECONVERGENT B0, `(.L_x_29) ;  /* 0x0000003000007945 */ /* 0x000fe80003800200 */
[----:B------:R-:W-:Y:S05]  /*1a30*/  @!P4 BRA `(.L_x_30) ;  /* 0x000000000004c947 */ /* 0x000fea0003800000 */
[----:B------:R-:W-:Y:S05]  /*1a40*/  BPT.TRAP 0x1 ;  /* 0x000000040000795c */ /* 0x000fea0000300000 */
.L_x_30:
[----:B------:R-:W-:Y:S05]  /*1a50*/  BSYNC.RECONVERGENT B0 ;  /* 0x0000000000007941 */ /* 0x000fea0003800200 */
.L_x_29:
[----:B------:R-:W-:Y:S02]  /*1a60*/  UIADD3 UR15, UPT, UPT, UR6, 0x1, URZ ;  /* 0x00000001060f7890 */ /* 0x000fe4000fffe0ff */
[----:B------:R-:W-:Y:S02]  /*1a70*/  UIADD3 UR42, UP1, UPT, UR30, 0x80, URZ ;  /* 0x000000801e2a7890 */ /* 0x000fe4000ff3e0ff */
[----:B------:R-:W-:Y:S02]  /*1a80*/  UISETP.NE.AND UP0, UPT, UR15, 0x4, UPT ;  /* 0x000000040f00788c */ /* 0x000fe4000bf05270 */
[----:B------:R-:W-:Y:S02]  /*1a90*/  ULEA UR24, UR6, UR4, 0xf ;  /* 0x0000000406187291 */ /* 0x000fe4000f8e78ff */
[----:B------:R-:W-:Y:S02]  /*1aa0*/  USEL UR9, URZ, 0x1, UP0 ;  /* 0x00000001ff097887 */ /* 0x000fe40008000000 */
[----:B------:R-:W-:Y:S02]  /*1ab0*/  USEL UR15, UR15, URZ, UP0 ;  /* 0x000000ff0f0f7287 */ /* 0x000fe40008000000 */
[----:B------:R-:W-:Y:S02]  /*1ac0*/  ULOP3.LUT UR33, UR33, 0xfefffff8, URZ, 0xc0, !UPT ;  /* 0xfefffff821217892 */ /* 0x000fe4000f8ec0ff */
[----:B------:R-:W-:Y:S01]  /*1ad0*/  ULEA UR8, UR15, UR4, 0x3 ;  /* 0x000000040f087291 */ /* 0x000fe2000f8e18ff */
[----:B------:R-:W-:Y:S01]  /*1ae0*/  LOP3.LUT R15, R15, UR9, RZ, 0x3c, !PT ;  /* 0x000000090f0f7c12 */ /* 0x000fe2000f8e3cff */
[----:B------:R-:W-:Y:S02]  /*1af0*/  UIADD3 UR34, UPT, UPT, UR26, -0x80, URZ ;  /* 0xffffff801a227890 */ /* 0x000fe4000fffe0ff */
[----:B------:R-:W-:Y:S01]  /*1b00*/  UIADD3.X UR43, UPT, UPT, URZ, UR31, URZ, UP1, !UPT ;  /* 0x0000001fff2b7290 */ /* 0x000fe20008ffe4ff */
[----:B-1----:R-:W-:Y:S01]  /*1b10*/  SHF.L.U32 R2, R15, 0x1f, RZ ;  /* 0x0000001f0f027819 */ /* 0x002fe200000006ff */
[----:B------:R-:W-:Y:S01]  /*1b20*/  UIADD3 UR32, UPT, UPT, UR24, 0x6300, URZ ;  /* 0x0000630018207890 */ /* 0x000fe2000fffe0ff */
[----:B------:R-:W-:Y:S02]  /*1b30*/  UMOV UR44, 0x0 ;  /* 0x00000000002c7882 */ /* 0x000fe40000000000 */
[----:B------:R4:W1:Y:S01]  /*1b40*/  SYNCS.PHASECHK.TRANS64.TRYWAIT P0, [UR8+0x20], R2 ;  /* 0x00002002ff0075a7 */ /* 0x0008620008001108 */
[----:B------:R-:W-:Y:S01]  /*1b50*/  UMOV UR45, 0x10000000 ;  /* 0x10000000002d7882 */ /* 0x000fe20000000000 */
[----:B------:R-:W-:Y:S02]  /*1b60*/  UIADD3 UR24, UPT, UPT, UR24, 0xa300, URZ ;  /* 0x0000a30018187890 */ /* 0x000fe4000fffe0ff */
[----:B------:R-:W-:Y:S02]  /*1b70*/  UIADD3 UR40, UP0, UPT, UR30, 0x180, URZ ;  /* 0x000001801e287890 */ /* 0x000fe4000ff1e0ff */
[----:B------:R-:W-:Y:S01]  /*1b80*/  UTMALDG.3D.2CTA [UR32], [UR42], desc[UR44] ;  /* 0x00002c202a0075b4 */ /* 0x000fe20008211000 */
[----:B------:R-:W-:Y:S01]  /*1b90*/  UIMAD UR5, UR6, 0x3000, UR4 ;  /* 0x00003000060578a4 */ /* 0x000fe2000f8e0204 */
[----:B------:R-:W-:Y:S01]  /*1ba0*/  UMOV UR27, UR35 ;  /* 0x00000023001b7c82 */ /* 0x000fe20008000000 */
[----:B------:R-:W-:Y:S01]  /*1bb0*/  UMOV UR28, UR36 ;  /* 0x00000024001c7c82 */ /* 0x000fe20008000000 */
[----:B------:R-:W-:Y:S01]  /*1bc0*/  UMOV UR25, UR33 ;  /* 0x0000002100197c82 */ /* 0x000fe20008000000 */
[----:B------:R-:W-:Y:S01]  /*1bd0*/  UIADD3.X UR41, UPT, UPT, URZ, UR31, URZ, UP0, !UPT ;  /* 0x0000001fff297290 */ /* 0x000fe200087fe4ff */
[----:B------:R2:W-:Y:S01]  /*1be0*/  UTMALDG.3D.2CTA [UR24], [UR42], desc[UR44] ;  /* 0x00002c182a0075b4 */ /* 0x0005e20008211000 */
[----:B------:R-:W-:Y:S01]  /*1bf0*/  UIADD3 UR16, UPT, UPT, UR5, 0x26300, URZ ;  /* 0x0002630005107890 */ /* 0x000fe2000fffe0ff */
[----:B------:R-:W-:Y:S01]  /*1c00*/  UMOV UR20, UR36 ;  /* 0x0000002400147c82 */ /* 0x000fe20008000000 */
[----:B------:R-:W-:Y:S01]  /*1c10*/  UMOV UR17, UR33 ;  /* 0x0000002100117c82 */ /* 0x000fe20008000000 */
[----:B------:R-:W-:Y:S01]  /*1c20*/  UMOV UR18, UR34 ;  /* 0x0000002200127c82 */ /* 0x000fe20008000000 */
[----:B------:R-:W-:Y:S01]  /*1c30*/  UIADD3 UR8, UPT, UPT, UR5, 0x27b00, URZ ;  /* 0x00027b0005087890 */ /* 0x000fe2000fffe0ff */
[----:B------:R-:W-:Y:S01]  /*1c40*/  UMOV UR10, UR26 ;  /* 0x0000001a000a7c82 */ /* 0x000fe20008000000 */
[----:B------:R-:W-:Y:S03]  /*1c50*/  UMOV UR11, UR19 ;  /* 0x00000013000b7c82 */ /* 0x000fe60008000000 */
[----:B------:R4:W-:Y:S01]  /*1c60*/  UTMALDG.3D.2CTA [UR16], [UR40], desc[UR44] ;  /* 0x00002c10280075b4 */ /* 0x0009e20008211000 */
[----:B------:R-:W-:Y:S01]  /*1c70*/  UMOV UR12, UR36 ;  /* 0x00000024000c7c82 */ /* 0x000fe20008000000 */
[----:B------:R-:W-:Y:S01]  /*1c80*/  UMOV UR9, UR33 ;  /* 0x0000002100097c82 */ /* 0x000fe20008000000 */
[----:B------:R-:W-:Y:S01]  /*1c90*/  UMOV UR38, UR7 ;  /* 0x0000000700267c82 */ /* 0x000fe20008000000 */
[----:B------:R-:W-:Y:S01]  /*1ca0*/  UMOV UR6, UR15 ;  /* 0x0000000f00067c82 */ /* 0x000fe20008000000 */
[----:B------:R4:W-:Y:S01]  /*1cb0*/  UTMALDG.3D.2CTA [UR8], [UR40], desc[UR44] ;  /* 0x00002c08280075b4 */ /* 0x0009e20008211000 */
[----:B--2---:R-:W-:Y:S01]  /*1cc0*/  UIADD3 UR26, UPT, UPT, UR26, 0x100, URZ ;  /* 0x000001001a1a7890 */ /* 0x004fe2000fffe0ff */
[----:B----4-:R-:W-:Y:S11]  /*1cd0*/  BRA.U UP2, `(.L_x_31) ;  /* 0xfffffffd021c7547 */ /* 0x010ff6000b83ffff */
.L_x_25:
[----:B------:R-:W-:Y:S01]  /*1ce0*/  ULEA UR5, UR15, UR4, 0x3 ;  /* 0x000000040f057291 */ /* 0x000fe2000f8e18ff */
[----:B-1----:R-:W-:Y:S01]  /*1cf0*/  SHF.L.U32 R2, R15, 0x1f, RZ ;  /* 0x0000001f0f027819 */ /* 0x002fe200000006ff */
[----:B------:R-:W-:Y:S01]  /*1d00*/  @!P1 SYNCS.ARRIVE.TRANS64.A1T0 RZ, [UR4+0x58], RZ ;  /* 0x000058ffffff99a7 */ /* 0x000fe20008100004 */
[----:B------:R-:W-:-:S06]  /*1d10*/  UISETP.GT.AND UP0, UPT, UR29, UR23, UPT ;  /* 0x000000171d00728c */ /* 0x000fcc000bf04270 */
[----:B--2---:R1:W2:Y:S03]  /*1d20*/  SYNCS.PHASECHK.TRANS64.TRYWAIT P0, [UR5+0x20], R2 ;  /* 0x00002002ff0075a7 */ /* 0x0042a60008001105 */
[----:B------:R-:W-:Y:S05]  /*1d30*/  BRA.U !UP0, `(.L_x_32) ;  /* 0x0000000108e87547 */ /* 0x000fea000b800000 */
[----:B------:R-:W-:Y:S01]  /*1d40*/  UIADD3 UR39, UPT, UPT, UR21, UR38, URZ ;  /* 0x0000002615277290 */ /* 0x000fe2000fffe0ff */
[----:B------:R-:W-:-:S11]  /*1d50*/  UMOV UR6, UR15 ;  /* 0x0000000f00067c82 */ /* 0x000fd60008000000 */
.L_x_38:
[----:B--2---:R-:W-:Y:S01]  /*1d60*/  @P5 MOV R3, 0x16000 ;  /* 0x0001600000035802 */ /* 0x004fe20000000f00 */
[----:B------:R-:W-:Y:S01]  /*1d70*/  ULEA UR33, UR6, UR4, 0x3 ;  /* 0x0000000406217291 */ /* 0x000fe2000f8e18ff */
[----:B-12---:R-:W-:Y:S11]  /*1d80*/  @P0 BRA `(.L_x_33) ;  /* 0x00000000000c0947 */ /* 0x006ff60003800000 */
[----:B------:R-:W-:Y:S04]  /*1d90*/  SHF.L.U32 R5, R15, 0x1f, RZ ;  /* 0x0000001f0f057819 */ /* 0x000fe800000006ff */
[----:B------:R-:W2:Y:S02]  /*1da0*/  SYNCS.PHASECHK.TRANS64.TRYWAIT P0, [UR33+0x20], R5 ;  /* 0x00002005ff0075a7 */ /* 0x000ea40008001121 */
[----:B--2---:R-:W-:Y:S05]  /*1db0*/  @!P0 BRA `(.L_x_34) ;  /* 0x0000006400108947 */ /* 0x004fea0003800000 */
.L_x_33:
[----:B------:R2:W-:Y:S01]  /*1dc0*/  @P5 SYNCS.ARRIVE.TRANS64 RZ, [UR33], R3 ;  /* 0x00000003ffff59a7 */ /* 0x0005e20008000021 */
[----:B------:R-:W-:Y:S04]  /*1dd0*/  ULOP3.LUT UR5, UR14, 0x2, URZ, 0xfc, !UPT ;  /* 0x000000020e057892 */ /* 0x000fe8000f8efcff */
[----:B------:R-:W-:Y:S09]  /*1de0*/  UISETP.NE.AND UP0, UPT, UR5, 0x2, UPT ;  /* 0x000000020500788c */ /* 0x000ff2000bf05270 */
[----:B------:R-:W-:Y:S05]  /*1df0*/  BRA.U UP0, `(.L_x_35) ;  /* 0x0000000100047547 */ /* 0x000fea000b800000 */
[----:B------:R-:W-:Y:S05]  /*1e00*/  BPT.TRAP 0x1 ;  /* 0x000000040000795c */ /* 0x000fea0000300000 */
.L_x_35:
[----:B------:R-:W-:Y:S04]  /*1e10*/  BSSY.RECONVERGENT B0, `(.L_x_36) ;  /* 0x0000003000007945 */ /* 0x000fe80003800200 */
[----:B------:R-:W-:Y:S05]  /*1e20*/  @!P4 BRA `(.L_x_37) ;  /* 0x000000000004c947 */ /* 0x000fea0003800000 */
[----:B------:R-:W-:Y:S05]  /*1e30*/  BPT.TRAP 0x1 ;  /* 0x000000040000795c */ /* 0x000fea0000300000 */
.L_x_37:
[----:B------:R-:W-:Y:S05]  /*1e40*/  BSYNC.RECONVERGENT B0 ;  /* 0x0000000000007941 */ /* 0x000fea0003800200 */
.L_x_36:
[----:B------:R-:W-:Y:S02]  /*1e50*/  UIADD3 UR15, UPT, UPT, UR6, 0x1, URZ ;  /* 0x00000001060f7890 */ /* 0x000fe4000fffe0ff */
[----:B------:R-:W-:Y:S02]  /*1e60*/  UIADD3 UR44, UP1, UPT, UR30, 0x80, URZ ;  /* 0x000000801e2c7890 */ /* 0x000fe4000ff3e0ff */
[----:B------:R-:W-:Y:S02]  /*1e70*/  UISETP.NE.AND UP0, UPT, UR15, 0x4, UPT ;  /* 0x000000040f00788c */ /* 0x000fe4000bf05270 */
[----:B------:R-:W-:Y:S02]  /*1e80*/  ULEA UR24, UR6, UR4, 0xf ;  /* 0x0000000406187291 */ /* 0x000fe4000f8e78ff */
[----:B------:R-:W-:Y:S02]  /*1e90*/  USEL UR9, URZ, 0x1, UP0 ;  /* 0x00000001ff097887 */ /* 0x000fe40008000000 */
[----:B------:R-:W-:Y:S02]  /*1ea0*/  USEL UR15, UR15, URZ, UP0 ;  /* 0x000000ff0f0f7287 */ /* 0x000fe40008000000 */
[----:B------:R-:W-:Y:S02]  /*1eb0*/  USHF.L.U32 UR34, UR38, 0x8, URZ ;  /* 0x0000000826227899 */ /* 0x000fe400080006ff */
[----:B------:R-:W-:Y:S01]  /*1ec0*/  ULEA UR8, UR15, UR4, 0x3 ;  /* 0x000000040f087291 */ /* 0x000fe2000f8e18ff */
[----:B------:R-:W-:Y:S01]  /*1ed0*/  LOP3.LUT R15, R15, UR9, RZ, 0x3c, !PT ;  /* 0x000000090f0f7c12 */ /* 0x000fe2000f8e3cff */
[----:B------:R-:W-:Y:S02]  /*1ee0*/  ULOP3.LUT UR33, UR33, 0xfefffff8, URZ, 0xc0, !UPT ;  /* 0xfefffff821217892 */ /* 0x000fe4000f8ec0ff */
[----:B------:R-:W-:Y:S01]  /*1ef0*/  UIADD3.X UR45, UPT, UPT, URZ, UR31, URZ, UP1, !UPT ;  /* 0x0000001fff2d7290 */ /* 0x000fe20008ffe4ff */
[----:B-1----:R-:W-:Y:S01]  /*1f00*/  SHF.L.U32 R2, R15, 0x1f, RZ ;  /* 0x0000001f0f027819 */ /* 0x002fe200000006ff */
[----:B------:R-:W-:Y:S01]  /*1f10*/  UIADD3 UR32, UPT, UPT, UR24, 0x6300, URZ ;  /* 0x0000630018207890 */ /* 0x000fe2000fffe0ff */
[----:B------:R-:W-:Y:S02]  /*1f20*/  UMOV UR42, 0x0 ;  /* 0x00000000002a7882 */ /* 0x000fe40000000000 */
[----:B------:R4:W1:Y:S01]  /*1f30*/  SYNCS.PHASECHK.TRANS64.TRYWAIT P0, [UR8+0x20], R2 ;  /* 0x00002002ff0075a7 */ /* 0x0008620008001108 */
[----:B------:R-:W-:Y:S01]  /*1f40*/  UMOV UR43, 0x10000000 ;  /* 0x10000000002b7882 */ /* 0x000fe20000000000 */
[----:B------:R-:W-:Y:S02]  /*1f50*/  UIADD3 UR26, UPT, UPT, UR34, 0x80, URZ ;  /* 0x00000080221a7890 */ /* 0x000fe4000fffe0ff */
[----:B------:R-:W-:Y:S02]  /*1f60*/  UIADD3 UR24, UPT, UPT, UR24, 0xa300, URZ ;  /* 0x0000a30018187890 */ /* 0x000fe4000fffe0ff */
[----:B------:R4:W-:Y:S01]  /*1f70*/  UTMALDG.3D.2CTA [UR32], [UR44], desc[UR42] ;  /* 0x00002a202c0075b4 */ /* 0x0009e20008211000 */
[----:B------:R-:W-:Y:S02]  /*1f80*/  UIADD3 UR40, UP0, UPT, UR30, 0x180, URZ ;  /* 0x000001801e287890 */ /* 0x000fe4000ff1e0ff */
        /* <DEDUP_REMOVED lines=16> */
[----:B------:R-:W-:Y:S01]  /*2090*/  UIADD3 UR38, UPT, UPT, UR38, 0x1, URZ ;  /* 0x0000000126267890 */ /* 0x000fe2000fffe0ff */
[----:B------:R-:W-:Y:S03]  /*20a0*/  UMOV UR6, UR15 ;  /* 0x0000000f00067c82 */ /* 0x000fe60008000000 */
[----:B------:R-:W-:Y:S01]  /*20b0*/  UISETP.NE.AND UP0, UPT, UR38, UR39, UPT ;  /* 0x000000272600728c */ /* 0x000fe2000bf05270 */
[----:B------:R4:W-:Y:S08]  /*20c0*/  UTMALDG.3D.2CTA [UR8], [UR40], desc[UR42] ;  /* 0x00002a08280075b4 */ /* 0x0009f00008211000 */
[----:B----4-:R-:W-:Y:S05]  /*20d0*/  BRA.U UP0, `(.L_x_38) ;  /* 0xfffffffd00207547 */ /* 0x010fea000b83ffff */
.L_x_32:
[----:B-1----:R-:W-:Y:S01]  /*20e0*/  LEA R2, R14, UR4, 0x3 ;  /* 0x000000040e027c11 */ /* 0x002fe2000f8e18ff */
[----:B------:R-:W-:Y:S01]  /*20f0*/  NOP ;  /* 0x0000000000007918 */ /* 0x000fe20000000000 */
[----:B--2---:R-:W-:Y:S02]  /*2100*/  SHF.L.U32 R3, R12, 0x1f, RZ ;  /* 0x0000001f0c037819 */ /* 0x004fe400000006ff */
[----:B------:R-:W-:Y:S02]  /*2110*/  LEA R4, R14, UR4, 0x4 ;  /* 0x000000040e047c11 */ /* 0x000fe4000f8e20ff */
[----:B------:R-:W1:Y:S02]  /*2120*/  SYNCS.PHASECHK.TRANS64.TRYWAIT P0, [R2+URZ+0x60], R3 ;  /* 0x00006003020075a7 */ /* 0x000e6400080011ff */
[----:B-1----:R-:W-:Y:S05]  /*2130*/  @!P0 BRA `(.L_x_39) ;  /* 0x0000006000488947 */ /* 0x002fea0003800000 */
.L_x_118:
[----:B------:R-:W2:Y:S01]  /*2140*/  LDS.128 R4, [R4+0xf0] ;  /* 0x0000f00004047984 */ /* 0x000ea20000000c00 */
[----:B------:R-:W-:Y:S01]  /*2150*/  ISETP.GE.AND P0, PT, R102, 0x1, PT ;  /* 0x000000016600780c */ /* 0x000fe20003f06270 */
[----:B-1----:R-:W-:Y:S01]  /*2160*/  VIADD R2, R2, 0x70 ;  /* 0x0000007002027836 */ /* 0x002fe20000000000 */
[----:B------:R-:W-:Y:S01]  /*2170*/  @!PT LDS RZ, [RZ] ;  /* 0x00000000fffff984 */ /* 0x000fe20000000800 */
[----:B------:R-:W-:Y:S01]  /*2180*/  @!PT LDS RZ, [RZ] ;  /* 0x00000000fffff984 */ /* 0x000fe20000000800 */
[----:B------:R-:W-:Y:S01]  /*2190*/  @!PT LDS RZ, [RZ] ;  /* 0x00000000fffff984 */ /* 0x000fe20000000800 */
[----:B------:R-:W-:Y:S01]  /*21a0*/  @!PT LDS RZ, [RZ] ;  /* 0x00000000fffff984 */ /* 0x000fe20000000800 */
[----:B------:R1:W-:Y:S06]  /*21b0*/  MEMBAR.ALL.CTA ;  /* 0x0000000000007992 */ /* 0x0003ec0000008000 */
[----:B-1----:R-:W1:Y:S01]  /*21c0*/  FENCE.VIEW.ASYNC.S ;  /* 0x00000000000073c6 */ /* 0x002e620000000000 */
[----:B------:R-:W-:-:S04]  /*21d0*/  PRMT R2, RZ, 0x654, R2 ;  /* 0x00000654ff027816 */ /* 0x000fc80000000002 */
[----:B-1----:R1:W-:Y:S01]  /*21e0*/  SYNCS.ARRIVE.TRANS64.RED.A1T0 RZ, [R2+URZ], RZ ;  /* 0x000000ff02ff79a7 */ /* 0x0023e200081004ff */
[----:B--2---:R-:W-:-:S13]  /*21f0*/  LOP3.LUT P2, RZ, R6, 0x1, RZ, 0xc0, !PT ;  /* 0x0000000106ff7812 */ /* 0x004fda000784c0ff */
[----:B------:R-:W-:Y:S01]  /*2200*/  @P2 SHF.R.U32.HI R3, RZ, 0x10, R5 ;  /* 0x00000010ff032819 */ /* 0x000fe20000011605 */
[----:B------:R-:W-:Y:S01]  /*2210*/  VOTEU.ANY UP0, P2 ;  /* 0x0000000000ff7886 */ /* 0x000fe20001000100 */
[----:B------:R-:W-:Y:S02]  /*2220*/  @P2 MOV R13, R4 ;  /* 0x00000004000d2202 */ /* 0x000fe40000000f00 */
[----:B------:R-:W-:Y:S02]  /*2230*/  @P2 R2UR.BROADCAST UR5, R3 ;  /* 0x00000000030522ca */ /* 0x000fe400008e0000 */
[----:B------:R-:W-:-:S11]  /*2240*/  @P2 LOP3.LUT R11, R5, 0xffff, RZ, 0xc0, !PT ;  /* 0x0000ffff050b2812 */ /* 0x000fd600078ec0ff */
[----:B------:R-:W-:Y:S01]  /*2250*/  @UP0 UMOV UR36, UR5 ;  /* 0x0000000500240c82 */ /* 0x000fe20008000000 */
[----:B-1----:R-:W-:Y:S05]  /*2260*/  @!P0 BRA `(.L_x_40) ;  /* 0x0000000000b88947 */ /* 0x002fea0003800000 */
[----:B------:R-:W3:Y:S01]  /*2270*/  LDC.64 R4, c[0x0][0xb18] ;  /* 0x0002c600ff047b82 */ /* 0x000ee20000000a00 */
[----:B------:R-:W-:-:S07]  /*2280*/  ISETP.NE.AND P3, PT, R102, 0x1, PT ;  /* 0x000000016600780c */ /* 0x000fce0003f65270 */
[----:B------:R-:W1:Y:S08]  /*2290*/  LDC.64 R6, c[0x0][0xb10] ;  /* 0x0002c400ff067b82 */ /* 0x000e700000000a00 */
[----:B------:R-:W2:Y:S08]  /*22a0*/  LDC R17, c[0x0][0xb20] ;  /* 0x0002c800ff117b82 */ /* 0x000eb00000000800 */
[----:B------:R-:W4:Y:S01]  /*22b0*/  LDC R20, c[0x0][0xb0c] ;  /* 0x0002c300ff147b82 */ /* 0x000f220000000800 */
[----:B---3--:R-:W-:Y:S01]  /*22c0*/  IMAD.HI.U32 R24, R0, R5, RZ ;  /* 0x0000000500187227 */ /* 0x008fe200078e00ff */
[----:B------:R-:W-:-:S06]  /*22d0*/  ISETP.NE.AND P0, PT, R4, 0x1, PT ;  /* 0x000000010400780c */ /* 0x000fcc0003f05270 */
[----:B------:R-:W3:Y:S01]  /*22e0*/  LDC.64 R2, c[0x0][0xb28] ;  /* 0x0002ca00ff027b82 */ /* 0x000ee20000000a00 */
[----:B-1----:R-:W-:-:S04]  /*22f0*/  IMAD.HI.U32 R22, R9, R6, RZ ;  /* 0x0000000609167227 */ /* 0x002fc800078e00ff */
[----:B------:R-:W-:Y:S01]  /*2300*/  IMAD.HI.U32 R26, R13, R6, RZ ;  /* 0x000000060d1a7227 */ /* 0x000fe200078e00ff */
[----:B------:R-:W-:Y:S02]  /*2310*/  SHF.R.U32.HI R22, RZ, R7, R22 ;  /* 0x00000007ff167219 */ /* 0x000fe40000011616 */
[----:B--2---:R-:W-:Y:S01]  /*2320*/  SHF.R.U32.HI R19, RZ, R17, R24 ;  /* 0x00000011ff137219 */ /* 0x004fe20000011618 */
[----:B------:R-:W-:Y:S01]  /*2330*/  IMAD.HI.U32 R24, R11, R5, RZ ;  /* 0x000000050b187227 */ /* 0x000fe200078e00ff */
[----:B------:R-:W-:Y:S02]  /*2340*/  SHF.R.U32.HI R26, RZ, R7, R26 ;  /* 0x00000007ff1a7219 */ /* 0x000fe4000001161a */
[----:B------:R-:W-:Y:S02]  /*2350*/  SEL R19, R0, R19, !P0 ;  /* 0x0000001300137207 */ /* 0x000fe40004000000 */
[----:B------:R-:W-:Y:S02]  /*2360*/  SHF.R.U32.HI R24, RZ, R17, R24 ;  /* 0x00000011ff187219 */ /* 0x000fe40000011618 */
[----:B----4-:R-:W-:-:S02]  /*2370*/  ISETP.NE.AND P1, PT, R20, 0x1, PT ;  /* 0x000000011400780c */ /* 0x010fc40003f25270 */
[----:B------:R-:W-:Y:S02]  /*2380*/  SEL R5, R11, R24, !P0 ;  /* 0x000000180b057207 */ /* 0x000fe40004000000 */
[----:B------:R-:W-:Y:S02]  /*2390*/  SEL R21, R9, R22, !P1 ;  /* 0x0000001609157207 */ /* 0x000fe40004800000 */
[----:B------:R-:W-:Y:S01]  /*23a0*/  SEL R7, R13, R26, !P1 ;  /* 0x0000001a0d077207 */ /* 0x000fe20004800000 */
[----:B---3--:R-:W-:Y:S01]  /*23b0*/  IMAD.HI.U32 R22, R19, R2, RZ ;  /* 0x0000000213167227 */ /* 0x008fe200078e00ff */
[----:B------:R-:W-:-:S03]  /*23c0*/  IADD3 R17, PT, PT, -R5, RZ, RZ ;  /* 0x000000ff05117210 */ /* 0x000fc60007ffe1ff */
        /* <DEDUP_REMOVED lines=11> */
[----:B------:R-:W-:-:S04]  /*2480*/  @!P0 IMAD.HI.U32 R22, R7, R2, RZ ;  /* 0x0000000207168227 */ /* 0x000fc800078e00ff */
[----:B------:R-:W-:Y:S01]  /*2490*/  IMAD.MOV R2, RZ, RZ, -R6 ;  /* 0x000000ffff027224 */ /* 0x000fe200078e0a06 */
[----:B------:R-:W-:-:S03]  /*24a0*/  @!P0 SHF.R.U32.HI R22, RZ, R3, R22 ;  /* 0x00000003ff168219 */ /* 0x000fc60000011616 */
[----:B------:R-:W-:Y:S01]  /*24b0*/  IMAD R2, R102, R2, R5 ;  /* 0x0000000266027224 */ /* 0x000fe200078e0205 */
        /* <DEDUP_REMOVED lines=9> */
.L_x_40:
[----:B------:R-:W1:Y:S02]  /*2550*/  LDCU UR5, c[0x0][0xb30] ;  /* 0x00016600ff0577ac */ /* 0x000e640008000800 */
[----:B-1----:R-:W-:-:S09]  /*2560*/  UISETP.NE.AND UP0, UPT, UR5, 0x1, UPT ;  /* 0x000000010500788c */ /* 0x002fd2000bf05270 */
[----:B------:R-:W-:Y:S05]  /*2570*/  BRA.U UP0, `(.L_x_41) ;  /* 0x0000000100407547 */ /* 0x000fea000b800000 */
[----:B------:R-:W1:Y:S08]  /*2580*/  LDC.64 R4, c[0x0][0xb10] ;  /* 0x0002c400ff047b82 */ /* 0x000e700000000a00 */
[----:B------:R-:W2:Y:S08]  /*2590*/  LDC.64 R2, c[0x0][0xb18] ;  /* 0x0002c600ff027b82 */ /* 0x000eb00000000a00 */
[----:B------:R-:W4:Y:S08]  /*25a0*/  LDC R6, c[0x0][0xb20] ;  /* 0x0002c800ff067b82 */ /* 0x000f300000000800 */
[----:B------:R-:W3:Y:S01]  /*25b0*/  LDC R20, c[0x0][0xb0c] ;  /* 0x0002c300ff147b82 */ /* 0x000ee20000000800 */
[----:B-1----:R-:W-:-:S05]  /*25c0*/  IMAD.HI.U32 R4, R13, R4, RZ ;  /* 0x000000040d047227 */ /* 0x002fca00078e00ff */
[----:B------:R-:W-:Y:S01]  /*25d0*/  SHF.R.U32.HI R4, RZ, R5, R4 ;  /* 0x00000005ff047219 */ /* 0x000fe20000011604 */
[----:B--2---:R-:W-:Y:S01]  /*25e0*/  IMAD.HI.U32 R3, R11, R3, RZ ;  /* 0x000000030b037227 */ /* 0x004fe200078e00ff */
[----:B------:R-:W-:-:S04]  /*25f0*/  ISETP.NE.AND P0, PT, R2, 0x1, PT ;  /* 0x000000010200780c */ /* 0x000fc80003f05270 */
[----:B----4-:R-:W-:-:S04]  /*2600*/  SHF.R.U32.HI R6, RZ, R6, R3 ;  /* 0x00000006ff067219 */ /* 0x010fc80000011603 */
[----:B------:R-:W-:Y:S02]  /*2610*/  SEL R3, R11, R6, !P0 ;  /* 0x000000060b037207 */ /* 0x000fe40004000000 */
[----:B---3--:R-:W-:-:S04]  /*2620*/  ISETP.NE.AND P1, PT, R20, 0x1, PT ;  /* 0x000000011400780c */ /* 0x008fc80003f25270 */
[----:B------:R-:W-:-:S05]  /*2630*/  SEL R4, R13, R4, !P1 ;  /* 0x000000040d047207 */ /* 0x000fca0004800000 */
[----:B------:R-:W-:Y:S02]  /*2640*/  IMAD.IADD R5, R3, 0x1, -R4 ;  /* 0x0000000103057824 */ /* 0x000fe400078e0a04 */
[----:B------:R-:W-:Y:S02]  /*2650*/  IMAD.IADD R3, R4, 0x1, -R3 ;  /* 0x0000000104037824 */ /* 0x000fe400078e0a03 */
[----:B------:R-:W-:Y:S02]  /*2660*/  IMAD R13, R5, R20, R13 ;  /* 0x00000014050d7224 */ /* 0x000fe400078e020d */
[----:B------:R-:W-:-:S07]  /*2670*/  IMAD R11, R3, R2, R11 ;  /* 0x00000002030b7224 */ /* 0x000fce00078e020b */
.L_x_41:
[----:B------:R-:W-:Y:S01]  /*2680*/  VIADD R14, R14, 0x1 ;  /* 0x000000010e0e7836 */ /* 0x000fe20000000000 */
[----:B------:R-:W-:Y:S01]  /*2690*/  PLOP3.LUT P1, PT, PT, PT, PT, 0x80, 0x8 ;  /* 0x000000000008781c */ /* 0x000fe20003f2f070 */
[----:B------:R-:W-:Y:S02]  /*26a0*/  IMAD.IADD R213, R13, 0x1, R214 ;  /* 0x000000010dd57824 */ /* 0x000fe400078e02d6 */
[----:B------:R-:W-:Y:S01]  /*26b0*/  IMAD.IADD R215, R11, 0x1, R212 ;  /* 0x000000010bd77824 */ /* 0x000fe200078e02d4 */
[----:B------:R-:W-:-:S04]  /*26c0*/  ISETP.NE.AND P0, PT, R14, 0x2, PT ;  /* 0x000000020e00780c */ /* 0x000fc80003f05270 */
[----:B------:R-:W-:Y:S02]  /*26d0*/  SEL R3, RZ, 0x1, P0 ;  /* 0x00000001ff037807 */ /* 0x000fe40000000000 */
[----:B------:R-:W-:Y:S02]  /*26e0*/  SEL R14, R14, RZ, P0 ;  /* 0x000000ff0e0e7207 */ /* 0x000fe40000000000 */
[----:B------:R-:W-:Y:S01]  /*26f0*/  LOP3.LUT R12, R12, R3, RZ, 0x3c, !PT ;  /* 0x000000030c0c7212 */ /* 0x000fe200078e3cff */
[----:B------:R-:W-:Y:S06]  /*2700*/  @P2 BRA `(.L_x_42) ;  /* 0xfffffff000002947 */ /* 0x000fec000383ffff */
[----:B------:R-:W-:Y:S01]  /*2710*/  UIADD3 UR4, UPT, UPT, UR4, 0x20, URZ ;  /* 0x0000002004047890 */ /* 0x000fe2000fffe0ff */
[----:B------:R-:W-:-:S03]  /*2720*/  SHF.L.U32 R3, R15, 0x1f, RZ ;  /* 0x0000001f0f037819 */ /* 0x000fc600000006ff */
[----:B------:R-:W-:-:S09]  /*2730*/  ULEA UR5, UR15, UR4, 0x3 ;  /* 0x000000040f057291 */ /* 0x000fd2000f8e18ff */
[----:B------:R-:W1:Y:S02]  /*2740*/  SYNCS.PHASECHK.TRANS64.TRYWAIT P0, [UR5], R3 ;  /* 0x00000003ff0075a7 */ /* 0x000e640008001105 */
[----:B-1----:R-:W-:Y:S05]  /*2750*/  @!P0 BRA `(.L_x_43) ;  /* 0x0000005800d48947 */ /* 0x002fea0003800000 */
.L_x_120:
[----:B------:R-:W-:-:S04]  /*2760*/  UIADD3 UR6, UPT, UPT, UR15, 0x1, URZ ;  /* 0x000000010f067890 */ /* 0x000fc8000fffe0ff */
[----:B------:R-:W-:-:S04]  /*2770*/  UISETP.NE.AND UP0, UPT, UR6, 0x4, UPT ;  /* 0x000000040600788c */ /* 0x000fc8000bf05270 */
[----:B------:R-:W-:Y:S02]  /*2780*/  USEL UR7, URZ, 0x1, UP0 ;  /* 0x00000001ff077887 */ /* 0x000fe40008000000 */
[----:B------:R-:W-:-:S04]  /*2790*/  USEL UR6, UR6, URZ, UP0 ;  /* 0x000000ff06067287 */ /* 0x000fc80008000000 */
[----:B------:R-:W-:Y:S01]  /*27a0*/  ULEA UR5, UR6, UR4, 0x3 ;  /* 0x0000000406057291 */ /* 0x000fe2000f8e18ff */
[----:B------:R-:W-:-:S04]  /*27b0*/  LOP3.LUT R2, R15, UR7, RZ, 0x3c, !PT ;  /* 0x000000070f027c12 */ /* 0x000fc8000f8e3cff */
[----:B-1----:R-:W-:-:S04]  /*27c0*/  SHF.L.U32 R3, R2, 0x1f, RZ ;  /* 0x0000001f02037819 */ /* 0x002fc800000006ff */
[----:B------:R-:W1:Y:S02]  /*27d0*/  SYNCS.PHASECHK.TRANS64.TRYWAIT P0, [UR5], R3 ;  /* 0x00000003ff0075a7 */ /* 0x000e640008001105 */
[----:B-1----:R-:W-:Y:S05]  /*27e0*/  @!P0 BRA `(.L_x_44) ;  /* 0x0000005800c88947 */ /* 0x002fea0003800000 */
.L_x_122:
        /* <DEDUP_REMOVED lines=9> */
.L_x_124:
[----:B------:R-:W-:-:S04]  /*2880*/  UIADD3 UR6, UPT, UPT, UR6, 0x1, URZ ;  /* 0x0000000106067890 */ /* 0x000fc8000fffe0ff */
[----:B------:R-:W-:-:S04]  /*2890*/  UISETP.NE.AND UP0, UPT, UR6, 0x4, UPT ;  /* 0x000000040600788c */ /* 0x000fc8000bf05270 */
[----:B------:R-:W-:Y:S02]  /*28a0*/  USEL UR5, URZ, 0x1, UP0 ;  /* 0x00000001ff057887 */ /* 0x000fe40008000000 */
[----:B------:R-:W-:-:S04]  /*28b0*/  USEL UR6, UR6, URZ, UP0 ;  /* 0x000000ff06067287 */ /* 0x000fc80008000000 */
[----:B------:R-:W-:Y:S01]  /*28c0*/  ULEA UR6, UR6, UR4, 0x3 ;  /* 0x0000000406067291 */ /* 0x000fe2000f8e18ff */
[----:B-1----:R-:W-:-:S04]  /*28d0*/  LOP3.LUT R3, R2, UR5, RZ, 0x3c, !PT ;  /* 0x0000000502037c12 */ /* 0x002fc8000f8e3cff */
[----:B------:R-:W-:Y:S01]  /*28e0*/  SHF.L.U32 R3, R3, 0x1f, RZ ;  /* 0x0000001f03037819 */ /* 0x000fe200000006ff */
[----:B---3--:R-:W-:-:S07]  /*28f0*/  IMAD.U32 R0, RZ, RZ, UR6 ;  /* 0x00000006ff007e24 */ /* 0x008fce000f8e00ff */
.L_x_46:
[----:B-1----:R1:W2:Y:S02]  /*2900*/  SYNCS.PHASECHK.TRANS64.TRYWAIT P0, [R0+URZ], R3 ;  /* 0x00000003000075a7 */ /* 0x0022a400080011ff */
[----:B--2---:R-:W-:Y:S05]  /*2910*/  @!P0 NANOSLEEP.SYNCS 0x989680 ;  /* 0x009896800000895d */ /* 0x004fea0003900000 */
[----:B------:R-:W2:Y:S02]  /*2920*/  @!P0 SYNCS.PHASECHK.TRANS64 P0, [R0+URZ], R3 ;  /* 0x00000003000085a7 */ /* 0x000ea400080010ff */
[----:B--2---:R-:W-:Y:S05]  /*2930*/  @P0 EXIT ;  /* 0x000000000000094d */ /* 0x004fea0003800000 */
[----:B------:R-:W-:Y:S05]  /*2940*/  BRA `(.L_x_46) ;  /* 0xfffffffc00ec7947 */ /* 0x000fea000383ffff */
.L_x_22:
[----:B------:R-:W-:-:S04]  /*2950*/  UISETP.NE.AND UP1, UPT, UR37, URZ, UPT ;  /* 0x000000ff2500728c */ /* 0x000fc8000bf25270 */
[----:B------:R-:W-:-:S09]  /*2960*/  UISETP.NE.OR UP1, UPT, UR10, 0x1, UP1 ;  /* 0x000000010a00788c */ /* 0x000fd20008f25670 */
[----:B------:R-:W-:Y:S05]  /*2970*/  BRA.U UP1, `(.L_x_47) ;  /* 0x00000005014c7547 */ /* 0x000fea000b800000 */
[----:B------:R-:W-:Y:S01]  /*2980*/  HFMA2 R11, -RZ, RZ, 0, 0 ;  /* 0x00000000ff0b7431 */ /* 0x000fe200000001ff */
[----:B------:R-:W-:Y:S01]  /*2990*/  ISETP.GE.U32.AND P2, PT, R10, 0x2, PT ;  /* 0x000000020a00780c */ /* 0x000fe20003f46070 */
[----:B------:R-:W-:Y:S01]  /*29a0*/  IMAD.MOV.U32 R12, RZ, RZ, 0x1 ;  /* 0x00000001ff0c7424 */ /* 0x000fe200078e00ff */
[----:B------:R-:W-:Y:S01]  /*29b0*/  CS2R R8, SRZ ;  /* 0x0000000000087805 */ /* 0x000fe2000001ff00 */
[----:B------:R-:W-:Y:S01]  /*29c0*/  IMAD.MOV.U32 R3, RZ, RZ, RZ ;  /* 0x000000ffff037224 */ /* 0x000fe200078e00ff */
[----:B------:R-:W-:Y:S01]  /*29d0*/  UMOV UR4, 0x400 ;  /* 0x0000040000047882 */ /* 0x000fe20000000000 */
[----:B------:R-:W-:Y:S01]  /*29e0*/  UMOV UR6, URZ ;  /* 0x000000ff00067c82 */ /* 0x000fe20008000000 */
[----:B------:R-:W-:-:S12]  /*29f0*/  ULEA UR37, UR37, UR4, 0x18 ;  /* 0x0000000425257291 */ /* 0x000fd8000f8ec0ff */
.L_x_51:
[----:B------:R-:W-:Y:S02]  /*2a00*/  LEA R0, R3, UR37, 0x3 ;  /* 0x0000002503007c11 */ /* 0x000fe4000f8e18ff */
[----:B------:R-:W-:-:S03]  /*2a10*/  SHF.L.U32 R5, R8, 0x1f, RZ ;  /* 0x0000001f08057819 */ /* 0x000fc600000006ff */
[----:B------:R-:W-:Y:S01]  /*2a20*/  VIADD R4, R0, 0xd0 ;  /* 0x000000d000047836 */ /* 0x000fe20000000000 */
[----:B------:R-:W1:Y:S02]  /*2a30*/  SYNCS.PHASECHK.TRANS64.TRYWAIT P0, [R0+URZ+0xc0], R5 ;  /* 0x0000c005000075a7 */ /* 0x000e6400080011ff */
[----:B-1----:R-:W-:Y:S05]  /*2a40*/  @!P0 BRA `(.L_x_48) ;  /* 0x0000005800608947 */ /* 0x002fea0003800000 */
.L_x_125:
[----:B------:R-:W-:Y:S01]  /*2a50*/  ULEA UR5, UR6, UR37, 0x3 ;  /* 0x0000002506057291 */ /* 0x000fe2000f8e18ff */
[----:B------:R-:W-:Y:S01]  /*2a60*/  PRMT R4, RZ, 0x654, R4 ;  /* 0x00000654ff047816 */ /* 0x000fe20000000004 */
[----:B-1----:R-:W-:Y:S01]  /*2a70*/  @!P2 IMAD.MOV.U32 R5, RZ, RZ, 0x10 ;  /* 0x00000010ff05a424 */ /* 0x002fe200078e00ff */
[----:B------:R-:W-:Y:S01]  /*2a80*/  SHF.L.U32 R7, R12, 0x1f, RZ ;  /* 0x0000001f0c077819 */ /* 0x000fe200000006ff */
[----:B------:R-:W-:Y:S01]  /*2a90*/  UIADD3 UR4, UPT, UPT, UR5, 0x60, URZ ;  /* 0x0000006005047890 */ /* 0x000fe2000fffe0ff */
[----:B------:R1:W-:Y:S05]  /*2aa0*/  SYNCS.ARRIVE.TRANS64.RED.A1T0 RZ, [R4+URZ], RZ ;  /* 0x000000ff04ff79a7 */ /* 0x0003ea00081004ff */
[----:B------:R-:W-:Y:S01]  /*2ab0*/  IMAD.U32 R13, RZ, RZ, UR4 ;  /* 0x00000004ff0d7e24 */ /* 0x000fe2000f8e00ff */
[----:B------:R-:W2:Y:S04]  /*2ac0*/  SYNCS.PHASECHK.TRANS64.TRYWAIT P0, [UR5+0x70], R7 ;  /* 0x00007007ff0075a7 */ /* 0x000ea80008001105 */
[----:B------:R-:W-:Y:S01]  /*2ad0*/  PRMT R13, R10, 0x654, R13 ;  /* 0x000006540a0d7816 */ /* 0x000fe2000000000d */
[----:B-12---:R-:W-:Y:S06]  /*2ae0*/  @!P0 BRA `(.L_x_49) ;  /* 0x00000058004c8947 */ /* 0x006fec0003800000 */
.L_x_127:
[----:B------:R-:W-:Y:S01]  /*2af0*/  ULEA UR4, UR6, UR37, 0x4 ;  /* 0x0000002506047291 */ /* 0x000fe2000f8e20ff */
[----:B------:R-:W-:Y:S01]  /*2b00*/  SEL R2, R13, R2, !P2 ;  /* 0x000000020d027207 */ /* 0x000fe20005000000 */
[----:B------:R-:W-:Y:S01]  /*2b10*/  UIADD3 UR5, UPT, UPT, UR5, 0x60, URZ ;  /* 0x0000006005057890 */ /* 0x000fe2000fffe0ff */
[----:B-1----:R-:W-:Y:S01]  /*2b20*/  LEA R0, R11, UR37, 0x3 ;  /* 0x000000250b007c11 */ /* 0x002fe2000f8e18ff */
[----:B------:R-:W-:Y:S01]  /*2b30*/  UIADD3 UR4, UPT, UPT, UR4, 0xf0, URZ ;  /* 0x000000f004047890 */ /* 0x000fe2000fffe0ff */
[----:B------:R1:W-:Y:S01]  /*2b40*/  @!P2 SYNCS.ARRIVE.TRANS64.RED RZ, [R2+URZ], R5 ;  /* 0x0000000502ffa9a7 */ /* 0x0003e200080004ff */
[----:B------:R-:W-:Y:S01]  /*2b50*/  UIADD3 UR6, UPT, UPT, UR6, 0x1, URZ ;  /* 0x0000000106067890 */ /* 0x000fe2000fffe0ff */
[----:B------:R-:W-:-:S03]  /*2b60*/  VIADD R3, R3, 0x1 ;  /* 0x0000000103037836 */ /* 0x000fc60000000000 */
[----:B------:R-:W-:Y:S02]  /*2b70*/  UISETP.NE.AND UP0, UPT, UR6, 0x2, UPT ;  /* 0x000000020600788c */ /* 0x000fe4000bf05270 */
[----:B------:R-:W-:Y:S01]  /*2b80*/  ISETP.NE.AND P0, PT, R3, 0x2, PT ;  /* 0x000000020300780c */ /* 0x000fe20003f05270 */
[----:B------:R-:W-:Y:S06]  /*2b90*/  UGETNEXTWORKID.BROADCAST [UR4], [UR5] ;  /* 0x00000000040073ca */ /* 0x000fec0008000100 */
[----:B------:R-:W-:Y:S02]  /*2ba0*/  USEL UR4, URZ, 0x1, UP0 ;  /* 0x00000001ff047887 */ /* 0x000fe40008000000 */
[----:B------:R-:W-:-:S04]  /*2bb0*/  USEL UR6, UR6, URZ, UP0 ;  /* 0x000000ff06067287 */ /* 0x000fc80008000000 */
[----:B------:R-:W-:Y:S02]  /*2bc0*/  LOP3.LUT R12, R12, UR4, RZ, 0x3c, !PT ;  /* 0x000000040c0c7c12 */ /* 0x000fe4000f8e3cff */
[----:B-1----:R-:W-:-:S04]  /*2bd0*/  SHF.L.U32 R5, R9, 0x1f, RZ ;  /* 0x0000001f09057819 */ /* 0x002fc800000006ff */
[----:B------:R-:W1:Y:S02]  /*2be0*/  SYNCS.PHASECHK.TRANS64.TRYWAIT P1, [R0+URZ+0x60], R5 ;  /* 0x00006005000075a7 */ /* 0x000e6400080211ff */
[----:B-1----:R-:W-:Y:S05]  /*2bf0*/  @!P1 BRA `(.L_x_50) ;  /* 0x0000005800209947 */ /* 0x002fea0003800000 */
.L_x_128:
[----:B------:R-:W-:Y:S01]  /*2c00*/  LEA R4, R11, UR37, 0x4 ;  /* 0x000000250b047c11 */ /* 0x000fe2000f8e20ff */
[----:B-1----:R-:W-:Y:S01]  /*2c10*/  VIADD R0, R0, 0x70 ;  /* 0x0000007000007836 */ /* 0x002fe20000000000 */
[----:B------:R-:W-:Y:S01]  /*2c20*/  SEL R3, R3, RZ, P0 ;  /* 0x000000ff03037207 */ /* 0x000fe20000000000 */
[----:B------:R-:W-:-:S03]  /*2c30*/  VIADD R11, R11, 0x1 ;  /* 0x000000010b0b7836 */ /* 0x000fc60000000000 */
[----:B------:R-:W1:Y:S01]  /*2c40*/  LDS.128 R4, [R4+0xf0] ;  /* 0x0000f00004047984 */ /* 0x000e620000000c00 */
[----:B------:R-:W-:Y:S02]  /*2c50*/  PRMT R0, RZ, 0x654, R0 ;  /* 0x00000654ff007816 */ /* 0x000fe40000000000 */
[C---:B------:R-:W-:Y:S01]  /*2c60*/  ISETP.NE.AND P1, PT, R11.reuse, 0x2, PT ;  /* 0x000000020b00780c */ /* 0x040fe20003f25270 */
[----:B------:R-:W-:Y:S01]  /*2c70*/  @!PT LDS RZ, [RZ] ;  /* 0x00000000fffff984 */ /* 0x000fe20000000800 */
[----:B------:R-:W-:Y:S01]  /*2c80*/  @!PT LDS RZ, [RZ] ;  /* 0x00000000fffff984 */ /* 0x000fe20000000800 */
[----:B------:R-:W-:Y:S01]  /*2c90*/  @!PT LDS RZ, [RZ] ;  /* 0x00000000fffff984 */ /* 0x000fe20000000800 */
[----:B------:R-:W-:Y:S01]  /*2ca0*/  @!PT LDS RZ, [RZ] ;  /* 0x00000000fffff984 */ /* 0x000fe20000000800 */
[----:B------:R2:W-:Y:S06]  /*2cb0*/  MEMBAR.ALL.CTA ;  /* 0x0000000000007992 */ /* 0x0005ec0000008000 */
[----:B--2---:R-:W2:Y:S01]  /*2cc0*/  FENCE.VIEW.ASYNC.S ;  /* 0x00000000000073c6 */ /* 0x004ea20000000000 */
[----:B------:R-:W-:Y:S01]  /*2cd0*/  SEL R11, R11, RZ, P1 ;  /* 0x000000ff0b0b7207 */ /* 0x000fe20000800000 */
[----:B--2---:R2:W-:Y:S01]  /*2ce0*/  SYNCS.ARRIVE.TRANS64.RED.A1T0 RZ, [R0+URZ], RZ ;  /* 0x000000ff00ff79a7 */ /* 0x0045e200081004ff */
[----:B-1----:R-:W-:-:S02]  /*2cf0*/  LOP3.LUT P3, RZ, R6, 0x1, RZ, 0xc0, !PT ;  /* 0x0000000106ff7812 */ /* 0x002fc4000786c0ff */
[----:B------:R-:W-:-:S04]  /*2d00*/  SEL R5, RZ, 0x1, P0 ;  /* 0x00000001ff057807 */ /* 0x000fc80000000000 */
[----:B------:R-:W-:Y:S02]  /*2d10*/  LOP3.LUT R8, R8, R5, RZ, 0x3c, !PT ;  /* 0x0000000508087212 */ /* 0x000fe400078e3cff */
[----:B--2---:R-:W-:-:S04]  /*2d20*/  SEL R0, RZ, 0x1, P1 ;  /* 0x00000001ff007807 */ /* 0x004fc80000800000 */
[----:B------:R-:W-:Y:S01]  /*2d30*/  LOP3.LUT R9, R9, R0, RZ, 0x3c, !PT ;  /* 0x0000000009097212 */ /* 0x000fe200078e3cff */
[----:B------:R-:W-:Y:S06]  /*2d40*/  @P3 BRA `(.L_x_51) ;  /* 0xfffffffc002c3947 */ /* 0x000fec000383ffff */
[----:B------:R-:W-:Y:S01]  /*2d50*/  ULEA UR5, UR6, UR37, 0x3 ;  /* 0x0000002506057291 */ /* 0x000fe2000f8e18ff */
[----:B------:R-:W-:-:S08]  /*2d60*/  SHF.L.U32 R3, R12, 0x1f, RZ ;  /* 0x0000001f0c037819 */ /* 0x000fd000000006ff */
[----:B------:R-:W1:Y:S02]  /*2d70*/  SYNCS.PHASECHK.TRANS64 P0, [UR5+0x70], R3 ;  /* 0x00007003ff0075a7 */ /* 0x000e640008001005 */
[----:B-1----:R-:W-:Y:S05]  /*2d80*/  @P0 BRA `(.L_x_52) ;  /* 0x0000000000080947 */ /* 0x002fea0003800000 */
[----:B------:R-:W1:Y:S02]  /*2d90*/  SYNCS.PHASECHK.TRANS64.TRYWAIT P0, [UR5+0x70], R3 ;  /* 0x00007003ff0075a7 */ /* 0x000e640008001105 */
[----:B-1----:R-:W-:Y:S05]  /*2da0*/  @!P0 BRA `(.L_x_53) ;  /* 0x0000005400c88947 */ /* 0x002fea0003800000 */
.L_x_52:
[----:B------:R-:W-:-:S04]  /*2db0*/  UIADD3 UR4, UPT, UPT, UR6, 0x1, URZ ;  /* 0x0000000106047890 */ /* 0x000fc8000fffe0ff */
[----:B------:R-:W-:-:S04]  /*2dc0*/  UISETP.NE.AND UP0, UPT, UR4, 0x2, UPT ;  /* 0x000000020400788c */ /* 0x000fc8000bf05270 */
[----:B------:R-:W-:Y:S02]  /*2dd0*/  USEL UR7, URZ, 0x1, UP0 ;  /* 0x00000001ff077887 */ /* 0x000fe40008000000 */
[----:B------:R-:W-:-:S04]  /*2de0*/  USEL UR4, UR4, URZ, UP0 ;  /* 0x000000ff04047287 */ /* 0x000fc80008000000 */
[----:B------:R-:W-:Y:S01]  /*2df0*/  ULEA UR4, UR4, UR37, 0x3 ;  /* 0x0000002504047291 */ /* 0x000fe2000f8e18ff */
[----:B-1----:R-:W-:-:S04]  /*2e00*/  LOP3.LUT R3, R12, UR7, RZ, 0x3c, !PT ;  /* 0x000000070c037c12 */ /* 0x002fc8000f8e3cff */
[----:B------:R-:W-:-:S04]  /*2e10*/  SHF.L.U32 R0, R3, 0x1f, RZ ;  /* 0x0000001f03007819 */ /* 0x000fc800000006ff */
[----:B------:R-:W1:Y:S02]  /*2e20*/  SYNCS.PHASECHK.TRANS64 P0, [UR4+0x70], R0 ;  /* 0x00007000ff0075a7 */ /* 0x000e640008001004 */
[----:B-1----:R-:W-:Y:S05]  /*2e30*/  @P0 EXIT ;  /* 0x000000000000094d */ /* 0x002fea0003800000 */
[----:B------:R-:W-:Y:S02]  /*2e40*/  SHF.L.U32 R3, R3, 0x1f, RZ ;  /* 0x0000001f03037819 */ /* 0x000fe400000006ff */
[----:B------:R-:W-:-:S07]  /*2e50*/  MOV R0, UR4 ;  /* 0x0000000400007c02 */ /* 0x000fce0008000f00 */
.L_x_54:
[----:B-1----:R1:W2:Y:S02]  /*2e60*/  SYNCS.PHASECHK.TRANS64.TRYWAIT P0, [R0+URZ+0x70], R3 ;  /* 0x00007003000075a7 */ /* 0x0022a400080011ff */
[----:B--2---:R-:W-:Y:S05]  /*2e70*/  @!P0 NANOSLEEP.SYNCS 0x989680 ;  /* 0x009896800000895d */ /* 0x004fea0003900000 */
[----:B------:R-:W2:Y:S02]  /*2e80*/  @!P0 SYNCS.PHASECHK.TRANS64 P0, [R0+URZ+0x70], R3 ;  /* 0x00007003000085a7 */ /* 0x000ea400080010ff */
[----:B--2---:R-:W-:Y:S05]  /*2e90*/  @P0 EXIT ;  /* 0x000000000000094d */ /* 0x004fea0003800000 */
[----:B------:R-:W-:Y:S05]  /*2ea0*/  BRA `(.L_x_54) ;  /* 0xfffffffc00ec7947 */ /* 0x000fea000383ffff */
.L_x_47:
[----:B------:R-:W-:Y:S05]  /*2eb0*/  BRA.U UP4, `(.L_x_55) ;  /* 0x0000001504487547 */ /* 0x000fea000b800000 */
[----:B------:R-:W-:Y:S01]  /*2ec0*/  UMOV UR4, 0x40 ;  /* 0x0000004000047882 */ /* 0x000fe20000000000 */
[----:B------:R-:W-:Y:S01]  /*2ed0*/  NOP ;  /* 0x0000000000007918 */ /* 0x000fe20000000000 */
[----:B------:R-:W-:Y:S01]  /*2ee0*/  ULEA UR4, UR37, UR4, 0x18 ;  /* 0x0000000425047291 */ /* 0x000fe2000f8ec0ff */
[----:B------:R-:W-:Y:S02]  /*2ef0*/  UMOV UR5, 0x400 ;  /* 0x0000040000057882 */ /* 0x000fe40000000000 */
[----:B------:R-:W-:-:S06]  /*2f00*/  ULEA UR37, UR37, UR5, 0x18 ;  /* 0x0000000525257291 */ /* 0x000fcc000f8ec0ff */
[----:B------:R-:W1:Y:S02]  /*2f10*/  LDS.U8 R2, [UR4+0x1c] ;  /* 0x00001c04ff027984 */ /* 0x000e640008000000 */
[----:B-1----:R-:W-:-:S13]  /*2f20*/  ISETP.NE.AND P0, PT, R2, RZ, PT ;  /* 0x000000ff0200720c */ /* 0x002fda0003f05270 */
[----:B------:R-:W-:Y:S05]  /*2f30*/  @P0 BRA `(.L_x_56) ;  /* 0x0000000400080947 */ /* 0x000fea0003800000 */
[----:B------:R-:W-:Y:S02]  /*2f40*/  UISETP.NE.U32.AND UP0, UPT, UR9, 0x1, UPT ;  /* 0x000000010900788c */ /* 0x000fe4000bf05070 */
[----:B------:R-:W-:-:S07]  /*2f50*/  UIADD3 UR6, UPT, UPT, UR4, 0x8, URZ ;  /* 0x0000000804067890 */ /* 0x000fce000fffe0ff */
[----:B------:R-:W-:Y:S05]  /*2f60*/  BRA.U !UP0, `(.L_x_57) ;  /* 0x00000001089c7547 */ /* 0x000fea000b800000 */
[----:B------:R-:W-:Y:S01]  /*2f70*/  ELECT P0, URZ, PT ;  /* 0x0000000000ff782f */ /* 0x000fe20003800000 */
[----:B------:R-:W-:-:S12]  /*2f80*/  BSSY B0, `(.L_x_57) ;  /* 0x0000025000007945 */ /* 0x000fd80003800000 */
[----:B------:R-:W-:Y:S05]  /*2f90*/  @!P0 BRA `(.L_x_58) ;  /* 0x00000000008c8947 */ /* 0x000fea0003800000 */
[----:B------:R-:W-:-:S05]  /*2fa0*/  UMOV UR5, 0x10 ;  /* 0x0000001000057882 */ /* 0x000fca0000000000 */
[----:B------:R-:W-:Y:S04]  /*2fb0*/  DEPBAR.LE SB1, 0x36 ;  /* 0x00009d800000791a */ /* 0x000fe80000000000 */
[----:B------:R-:W1:Y:S02]  /*2fc0*/  UTCATOMSWS.2CTA.FIND_AND_SET.ALIGN UP1, UR5, UR5 ;  /* 0x00000005000575e3 */ /* 0x000e640008220800 */
[----:B-1----:R-:W-:Y:S01]  /*2fd0*/  MOV R11, UR5 ;  /* 0x00000005000b7c02 */ /* 0x002fe20008000f00 */
[----:B------:R-:W-:Y:S06]  /*2fe0*/  BRA.U UP1, `(.L_x_59) ;  /* 0x0000000101187547 */ /* 0x000fec000b800000 */
.L_x_60:
[----:B------:R-:W-:Y:S05]  /*2ff0*/  NANOSLEEP 0x64 ;  /* 0x000000640000795d */ /* 0x000fea0003800000 */
[----:B------:R-:W-:-:S05]  /*3000*/  UMOV UR5, 0x10 ;  /* 0x0000001000057882 */ /* 0x000fca0000000000 */
[----:B------:R-:W-:Y:S04]  /*3010*/  DEPBAR.LE SB1, 0x36 ;  /* 0x00009d800000791a */ /* 0x000fe80000000000 */
[----:B------:R-:W1:Y:S02]  /*3020*/  UTCATOMSWS.2CTA.FIND_AND_SET.ALIGN UP1, UR5, UR5 ;  /* 0x00000005000575e3 */ /* 0x000e640008220800 */
[----:B-1----:R-:W-:Y:S01]  /*3030*/  MOV R11, UR5 ;  /* 0x00000005000b7c02 */ /* 0x002fe20008000f00 */
[----:B------:R-:W-:Y:S05]  /*3040*/  BRA.U !UP1, `(.L_x_60) ;  /* 0xfffffffd09e87547 */ /* 0x000fea000b83ffff */
.L_x_59:
[----:B------:R-:W1:Y:S01]  /*3050*/  LDS R5, [UR4+0x10] ;  /* 0x00001004ff057984 */ /* 0x000e620008000800 */
[----:B------:R-:W-:Y:S01]  /*3060*/  IMAD.U32 R3, RZ, RZ, UR37 ;  /* 0x00000025ff037e24 */ /* 0x000fe2000f8e00ff */
[----:B------:R-:W-:-:S03]  /*3070*/  MOV R2, UR8 ;  /* 0x0000000800027c02 */ /* 0x000fc60008000f00 */
[----:B------:R-:W-:Y:S01]  /*3080*/  VIADD R3, R3, 0x110 ;  /* 0x0000011003037836 */ /* 0x000fe20000000000 */
[----:B-1----:R-:W-:-:S04]  /*3090*/  SHF.L.U32 R5, R5, 0x1f, RZ ;  /* 0x0000001f05057819 */ /* 0x002fc800000006ff */
[----:B------:R-:W1:Y:S02]  /*30a0*/  SYNCS.PHASECHK.TRANS64.TRYWAIT P0, [UR4+0x8], R5 ;  /* 0x00000805ff0075a7 */ /* 0x000e640008001104 */
[----:B-1----:R-:W-:Y:S05]  /*30b0*/  @P0 BRA `(.L_x_61) ;  /* 0x0000000000080947 */ /* 0x002fea0003800000 */
[----:B------:R-:W1:Y:S02]  /*30c0*/  SYNCS.PHASECHK.TRANS64.TRYWAIT P0, [UR4+0x8], R5 ;  /* 0x00000805ff0075a7 */ /* 0x000e640008001104 */
[----:B-1----:R-:W-:Y:S05]  /*30d0*/  @!P0 BRA `(.L_x_62) ;  /* 0x0000005400148947 */ /* 0x002fea0003800000 */
.L_x_61:
[----:B-1----:R-:W-:Y:S01]  /*30e0*/  HFMA2 R4, -RZ, RZ, 0, 5.9604644775390625e-08 ;  /* 0x00000001ff047431 */ /* 0x002fe200000001ff */
[----:B------:R-:W-:Y:S01]  /*30f0*/  UPRMT UR5, UR8, 0x654, UR6 ;  /* 0x0000065408057896 */ /* 0x000fe20008000006 */
[----:B------:R-:W-:Y:S01]  /*3100*/  IMAD.MOV.U32 R6, RZ, RZ, 0xffff ;  /* 0x0000ffffff067424 */ /* 0x000fe200078e00ff */
[----:B------:R-:W-:Y:S01]  /*3110*/  PRMT R2, R2, 0x654, R3 ;  /* 0x0000065402027816 */ /* 0x000fe20000000003 */
[----:B------:R-:W-:Y:S02]  /*3120*/  IMAD.MOV.U32 R5, RZ, RZ, 0x4 ;  /* 0x00000004ff057424 */ /* 0x000fe400078e00ff */
[----:B------:R-:W-:Y:S01]  /*3130*/  IMAD.SHL.U32 R9, R11, 0x20, RZ ;  /* 0x000000200b097824 */ /* 0x000fe200078e00ff */
[----:B------:R-:W-:Y:S02]  /*3140*/  MOV R3, UR5 ;  /* 0x0000000500037c02 */ /* 0x000fe40008000f00 */
[-C--:B------:R-:W-:Y:S01]  /*3150*/  SHF.L.U32 R7, R6, R11.reuse, RZ ;  /* 0x0000000b06077219 */ /* 0x080fe200000006ff */
[----:B------:R1:W-:Y:S01]  /*3160*/  SYNCS.ARRIVE.TRANS64.RED RZ, [UR5], R5 ;  /* 0x00000005ffff79a7 */ /* 0x0003e20008000405 */
[----:B------:R-:W-:Y:S01]  /*3170*/  SHF.L.U32 R6, R4, R11, RZ ;  /* 0x0000000b04067219 */ /* 0x000fe200000006ff */
[----:B------:R1:W-:Y:S04]  /*3180*/  STS [UR37+0x110], R9 ;  /* 0x00011009ff007988 */ /* 0x0003e80008000825 */
[----:B------:R1:W-:Y:S04]  /*3190*/  STAS [R2.64], R11 ;  /* 0x0000000b02007dbd */ /* 0x0003e8000c0008ff */
[----:B------:R1:W-:Y:S04]  /*31a0*/  ATOMS.OR RZ, [UR4+0x14], R7 ;  /* 0x00001407ffff798c */ /* 0x0003e8000b000004 */
[----:B------:R1:W-:Y:S04]  /*31b0*/  ATOMS.OR RZ, [UR4+0x18], R6 ;  /* 0x00001806ffff798c */ /* 0x0003e8000b000004 */
[----:B------:R1:W-:Y:S02]  /*31c0*/  ATOMS.XOR RZ, [UR4+0x10], R4 ;  /* 0x00001004ffff798c */ /* 0x0003e4000b800004 */
.L_x_58:
[----:B------:R-:W-:Y:S05]  /*31d0*/  BSYNC B0 ;  /* 0x0000000000007941 */ /* 0x000fea0003800000 */
.L_x_57:
[----:B------:R-:W-:Y:S05]  /*31e0*/  BRA.U UP0, `(.L_x_63) ;  /* 0x00000001006c7547 */ /* 0x000fea000b800000 */
[----:B------:R-:W-:-:S03]  /*31f0*/  UMOV UR5, 0xffffffff ;  /* 0xffffffff00057882 */ /* 0x000fc60000000000 */
[----:B------:R-:W-:Y:S05]  /*3200*/  BRA.DIV UR5, `(.L_x_64) ;  /* 0x0000005205e07947 */ /* 0x000fea000b800000 */
[----:B------:R-:W-:-:S13]  /*3210*/  ELECT P6, URZ, PT ;  /* 0x0000000000ff782f */ /* 0x000fda00038c0000 */
.L_x_132:
[----:B------:R-:W-:Y:S05]  /*3220*/  @!P6 BRA `(.L_x_63) ;  /* 0x00000000005ce947 */ /* 0x000fea0003800000 */
[----:B-1----:R-:W1:Y:S02]  /*3230*/  LDS R3, [UR4+0x10] ;  /* 0x00001004ff037984 */ /* 0x002e640008000800 */
[----:B-1----:R-:W-:-:S04]  /*3240*/  SHF.L.U32 R3, R3, 0x1f, RZ ;  /* 0x0000001f03037819 */ /* 0x002fc800000006ff */
[----:B------:R-:W1:Y:S02]  /*3250*/  SYNCS.PHASECHK.TRANS64.TRYWAIT P0, [UR4+0x8], R3 ;  /* 0x00000803ff0075a7 */ /* 0x000e640008001104 */
[----:B-1----:R-:W-:Y:S05]  /*3260*/  @P0 BRA `(.L_x_65) ;  /* 0x0000000000080947 */ /* 0x002fea0003800000 */
[----:B------:R-:W1:Y:S02]  /*3270*/  SYNCS.PHASECHK.TRANS64.TRYWAIT P0, [UR4+0x8], R3 ;  /* 0x00000803ff0075a7 */ /* 0x000e640008001104 */
[----:B-1----:R-:W-:Y:S05]  /*3280*/  @!P0 BRA `(.L_x_66) ;  /* 0x0000005000e08947 */ /* 0x002fea0003800000 */
.L_x_65:
[----:B------:R-:W2:Y:S01]  /*3290*/  LDS R5, [UR37+0x110] ;  /* 0x00011025ff057984 */ /* 0x000ea20008000800 */
[----:B-1----:R-:W-:Y:S02]  /*32a0*/  HFMA2 R2, -RZ, RZ, 0, 5.9604644775390625e-08 ;  /* 0x00000001ff027431 */ /* 0x002fe400000001ff */
[----:B------:R-:W-:Y:S01]  /*32b0*/  IMAD.MOV.U32 R3, RZ, RZ, 0xffff ;  /* 0x0000ffffff037424 */ /* 0x000fe200078e00ff */
[----:B------:R-:W-:Y:S01]  /*32c0*/  UPRMT UR5, UR8, 0x654, UR6 ;  /* 0x0000065408057896 */ /* 0x000fe20008000006 */
[----:B--2---:R-:W-:-:S03]  /*32d0*/  IMAD.SHL.U32 R4, R5, 0x20, RZ ;  /* 0x0000002005047824 */ /* 0x004fc600078e00ff */
[-C--:B------:R-:W-:Y:S02]  /*32e0*/  SHF.L.U32 R3, R3, R5.reuse, RZ ;  /* 0x0000000503037219 */ /* 0x080fe400000006ff */
[----:B------:R-:W-:Y:S01]  /*32f0*/  SHF.L.U32 R5, R2, R5, RZ ;  /* 0x0000000502057219 */ /* 0x000fe200000006ff */
[----:B------:R2:W-:Y:S04]  /*3300*/  STS [UR37+0x110], R4 ;  /* 0x00011004ff007988 */ /* 0x0005e80008000825 */
[----:B------:R2:W-:Y:S04]  /*3310*/  ATOMS.OR RZ, [UR4+0x14], R3 ;  /* 0x00001403ffff798c */ /* 0x0005e8000b000004 */
[----:B------:R2:W-:Y:S01]  /*3320*/  ATOMS.OR RZ, [UR4+0x18], R5 ;  /* 0x00001805ffff798c */ /* 0x0005e2000b000004 */
[----:B------:R-:W-:Y:S03]  /*3330*/  SYNCS.ARRIVE.TRANS64.RED.A1T0 RZ, [UR5], RZ ;  /* 0x000000ffffff79a7 */ /* 0x000fe60008100405 */
[----:B------:R2:W-:Y:S01]  /*3340*/  ATOMS.XOR RZ, [UR4+0x10], R2 ;  /* 0x00001002ffff798c */ /* 0x0005e2000b800004 */
[----:B------:R-:W-:Y:S05]  /*3350*/  BRA `(.L_x_63) ;  /* 0x0000000000107947 */ /* 0x000fea0003800000 */
.L_x_56:
[----:B------:R-:W-:-:S05]  /*3360*/  MOV R2, 0xffffffff ;  /* 0xffffffff00027802 */ /* 0x000fca0000000f00 */
[----:B------:R1:W-:Y:S02]  /*3370*/  STS [UR37+0x110], R2 ;  /* 0x00011002ff007988 */ /* 0x0003e40008000825 */
[----:B-1----:R-:W-:Y:S02]  /*3380*/  MOV R2, 0x33a0 ;  /* 0x000033a000027802 */ /* 0x002fe40000000f00 */
[----:B-----5:R-:W-:Y:S05]  /*3390*/  CALL.REL.NOINC `($__internal_1_$__cuda_sm10x_tcgen05_guardrail_trap_phase_invalid_during_alloc) ;  /* 0x0000005400e87944 */ /* 0x020fea0003c00000 */
.L_x_63:
[----:B------:R-:W-:Y:S05]  /*33a0*/  WARPSYNC.ALL ;  /* 0x0000000000007948 */ /* 0x000fea0003800000 */
[----:B------:R-:W3:Y:S01]  /*33b0*/  S2UR UR11, SR_CgaCtaId ;  /* 0x00000000000b79c3 */ /* 0x000ee20000008800 */
[----:B------:R-:W-:Y:S01]  /*33c0*/  UMOV UR4, 0x400 ;  /* 0x0000040000047882 */ /* 0x000fe20000000000 */
[----:B------:R-:W-:-:S06]  /*33d0*/  NOP ;  /* 0x0000000000007918 */ /* 0x000fcc0000000000 */
[----:B------:R-:W-:Y:S06]  /*33e0*/  BAR.ARV 0x6, 0xa0 ;  /* 0x0182800000007b1d */ /* 0x000fec0000002000 */
[----:B------:R-:W4:Y:S01]  /*33f0*/  LDCU UR5, c[0x0][0x38c] ;  /* 0x00007180ff0577ac */ /* 0x000f220008000800 */
[----:B------:R-:W-:Y:S01]  /*3400*/  LOP3.LUT R0, R0, 0xffff, RZ, 0xc0, !PT ;  /* 0x0000ffff00007812 */ /* 0x000fe200078ec0ff */
[----:B-1----:R-:W-:Y:S01]  /*3410*/  IMAD.MOV.U32 R9, RZ, RZ, 0x1 ;  /* 0x00000001ff097424 */ /* 0x002fe200078e00ff */
[----:B------:R-:W-:Y:S01]  /*3420*/  LOP3.LUT R8, R8, 0xffff, RZ, 0xc0, !PT ;  /* 0x0000ffff08087812 */ /* 0x000fe200078ec0ff */
[----:B------:R-:W-:Y:S01]  /*3430*/  UMOV UR17, URZ ;  /* 0x000000ff00117c82 */ /* 0x000fe20008000000 */
[----:B------:R-:W-:Y:S01]  /*3440*/  R2UR UR12, R0 ;  /* 0x00000000000c72ca */ /* 0x000fe200000e0000 */
[----:B------:R-:W-:Y:S01]  /*3450*/  UMOV UR16, URZ ;  /* 0x000000ff00107c82 */ /* 0x000fe20008000000 */
[----:B------:R-:W-:Y:S01]  /*3460*/  R2UR UR13, R8 ;  /* 0x00000000080d72ca */ /* 0x000fe200000e0000 */
[----:B------:R-:W-:Y:S01]  /*3470*/  IMAD.MOV.U32 R8, RZ, RZ, RZ ;  /* 0x000000ffff087224 */ /* 0x000fe200078e00ff */
[----:B------:R-:W-:Y:S01]  /*3480*/  UMOV UR15, URZ ;  /* 0x000000ff000f7c82 */ /* 0x000fe20008000000 */
[----:B---3--:R-:W-:-:S02]  /*3490*/  ULEA UR11, UR11, UR4, 0x18 ;  /* 0x000000040b0b7291 */ /* 0x008fc4000f8ec0ff */
[----:B------:R-:W-:Y:S02]  /*34a0*/  UISETP.NE.AND UP2, UPT, UR9, URZ, UPT ;  /* 0x000000ff0900728c */ /* 0x000fe4000bf45270 */
[----:B------:R-:W-:Y:S02]  /*34b0*/  UIADD3 UR14, UPT, UPT, UR11, 0x6300, URZ ;  /* 0x000063000b0e7890 */ /* 0x000fe4000fffe0ff */
[----:B------:R-:W-:Y:S02]  /*34c0*/  UIADD3 UR4, UPT, UPT, UR11, 0x26300, URZ ;  /* 0x000263000b047890 */ /* 0x000fe4000fffe0ff */
[----:B----4-:R-:W-:Y:S01]  /*34d0*/  UIADD3 UR5, UPT, UPT, UR5, 0xff, URZ ;  /* 0x000000ff05057890 */ /* 0x010fe2000fffe0ff */
[----:B--2---:R-:W1:Y:S01]  /*34e0*/  LDS R2, [UR11+0x110] ;  /* 0x0001100bff027984 */ /* 0x004e620008000800 */
[----:B------:R-:W-:Y:S02]  /*34f0*/  USHF.R.U32.HI UR14, URZ, 0x4, UR14 ;  /* 0x00000004ff0e7899 */ /* 0x000fe4000801160e */
[----:B------:R-:W-:-:S02]  /*3500*/  USHF.R.S32.HI UR10, URZ, 0x1f, UR5 ;  /* 0x0000001fff0a7899 */ /* 0x000fc40008011405 */
[----:B------:R-:W-:Y:S02]  /*3510*/  USHF.R.U32.HI UR4, URZ, 0x4, UR4 ;  /* 0x00000004ff047899 */ /* 0x000fe40008011604 */
[----:B------:R-:W-:Y:S02]  /*3520*/  ULEA.HI UR10, UR10, UR5, URZ, 0x8 ;  /* 0x000000050a0a7291 */ /* 0x000fe4000f8f40ff */
[----:B------:R-:W-:Y:S02]  /*3530*/  ULOP3.LUT UR14, UR14, 0x3fff, URZ, 0xc0, !UPT ;  /* 0x00003fff0e0e7892 */ /* 0x000fe4000f8ec0ff */
[----:B------:R-:W-:Y:S02]  /*3540*/  USHF.R.S32.HI UR10, URZ, 0x8, UR10 ;  /* 0x00000008ff0a7899 */ /* 0x000fe4000801140a */
[----:B------:R-:W-:Y:S02]  /*3550*/  ULOP3.LUT UR4, UR4, 0x3fff, URZ, 0xc0, !UPT ;  /* 0x00003fff04047892 */ /* 0x000fe4000f8ec0ff */
[----:B------:R-:W-:Y:S01]  /*3560*/  UISETP.LT.AND UP0, UPT, UR10, 0x1, UPT ;  /* 0x000000010a00788c */ /* 0x000fe2000bf01270 */
[----:B------:R-:W-:Y:S01]  /*3570*/  UMOV UR34, 0x0 ;  /* 0x0000000000227882 */ /* 0x000fe20000000000 */
        /* <DEDUP_REMOVED lines=9> */
[----:B------:R-:W-:-:S02]  /*3610*/  ULOP3.LUT UR14, UR14, 0x10000, URZ, 0xfc, !UPT ;  /* 0x000100000e0e7892 */ /* 0x000fc4000f8efcff */
[----:B------:R-:W-:Y:S02]  /*3620*/  ULOP3.LUT UR4, UR4, 0x10000, URZ, 0xfc, !UPT ;  /* 0x0001000004047892 */ /* 0x000fe4000f8efcff */
[----:B------:R-:W-:Y:S01]  /*3630*/  USEL UR23, UR10, 0x1, !UP0 ;  /* 0x000000010a177887 */ /* 0x000fe2000c000000 */
[----:B------:R-:W-:Y:S01]  /*3640*/  UMOV UR40, 0x0 ;  /* 0x0000000000287882 */ /* 0x000fe20000000000 */
[----:B------:R-:W-:Y:S01]  /*3650*/  UMOV UR41, 0x10180010 ;  /* 0x1018001000297882 */ /* 0x000fe20000000000 */
[----:B------:R-:W-:Y:S01]  /*3660*/  UMOV UR38, 0x0 ;  /* 0x0000000000267882 */ /* 0x000fe20000000000 */
[----:B------:R-:W-:Y:S01]  /*3670*/  UMOV UR39, 0x10180010 ;  /* 0x1018001000277882 */ /* 0x000fe20000000000 */
[----:B------:R-:W-:Y:S01]  /*3680*/  UMOV UR36, 0x0 ;  /* 0x0000000000247882 */ /* 0x000fe20000000000 */
[----:B------:R-:W-:Y:S01]  /*3690*/  UMOV UR37, 0x10180010 ;  /* 0x1018001000257882 */ /* 0x000fe20000000000 */
[----:B-1----:R-:W-:Y:S02]  /*36a0*/  R2UR UR18, R2 ;  /* 0x00000000021272ca */ /* 0x002fe400000e0000 */
[----:B------:R-:W-:-:S13]  /*36b0*/  CS2R R2, SRZ ;  /* 0x0000000000027805 */ /* 0x000fda000001ff00 */
.L_x_74:
[C---:B------:R-:W-:Y:S02]  /*36c0*/  LEA R0, R8.reuse, UR11, 0x3 ;  /* 0x0000000b08007c11 */ /* 0x040fe4000f8e18ff */
[----:B------:R-:W-:Y:S02]  /*36d0*/  SHF.L.U32 R5, R3, 0x1f, RZ ;  /* 0x0000001f03057819 */ /* 0x000fe400000006ff */
[----:B------:R-:W-:Y:S02]  /*36e0*/  LEA R4, R8, UR11, 0x4 ;  /* 0x0000000b08047c11 */ /* 0x000fe4000f8e20ff */
[----:B------:R-:W1:Y:S02]  /*36f0*/  SYNCS.PHASECHK.TRANS64.TRYWAIT P0, [R0+URZ+0x60], R5 ;  /* 0x00006005000075a7 */ /* 0x000e6400080011ff */
[----:B-1-34-:R-:W-:Y:S05]  /*3700*/  @!P0 BRA `(.L_x_67) ;  /* 0x0000004c00d88947 */ /* 0x01afea0003800000 */
.L_x_133:
[----:B-1----:R-:W1:Y:S01]  /*3710*/  LDS.128 R4, [R4+0xf0] ;  /* 0x0000f00004047984 */ /* 0x002e620000000c00 */
[----:B------:R-:W-:Y:S02]  /*3720*/  VIADD R0, R0, 0x70 ;  /* 0x0000007000007836 */ /* 0x000fe40000000000 */
[----:B------:R-:W-:Y:S01]  /*3730*/  VIADD R8, R8, 0x1 ;  /* 0x0000000108087836 */ /* 0x000fe20000000000 */
[----:B------:R-:W-:Y:S01]  /*3740*/  @!PT LDS RZ, [RZ] ;  /* 0x00000000fffff984 */ /* 0x000fe20000000800 */
[----:B------:R-:W-:Y:S01]  /*3750*/  @!PT LDS RZ, [RZ] ;  /* 0x00000000fffff984 */ /* 0x000fe20000000800 */
[----:B------:R-:W-:Y:S01]  /*3760*/  @!PT LDS RZ, [RZ] ;  /* 0x00000000fffff984 */ /* 0x000fe20000000800 */
[----:B------:R-:W-:Y:S01]  /*3770*/  @!PT LDS RZ, [RZ] ;  /* 0x00000000fffff984 */ /* 0x000fe20000000800 */
[----:B------:R2:W-:Y:S06]  /*3780*/  MEMBAR.ALL.CTA ;  /* 0x0000000000007992 */ /* 0x0005ec0000008000 */
[----:B--2---:R-:W2:Y:S01]  /*3790*/  FENCE.VIEW.ASYNC.S ;  /* 0x00000000000073c6 */ /* 0x004ea20000000000 */
[----:B------:R-:W-:-:S04]  /*37a0*/  PRMT R0, RZ, 0x654, R0 ;  /* 0x00000654ff007816 */ /* 0x000fc80000000000 */
[----:B--2---:R2:W-:Y:S01]  /*37b0*/  SYNCS.ARRIVE.TRANS64.RED.A1T0 RZ, [R0+URZ], RZ ;  /* 0x000000ff00ff79a7 */ /* 0x0045e200081004ff */
[----:B-1----:R-:W-:Y:S01]  /*37c0*/  LOP3.LUT P1, RZ, R6, 0x1, RZ, 0xc0, !PT ;  /* 0x0000000106ff7812 */ /* 0x002fe2000782c0ff */
[----:B--2---:R-:W-:-:S12]  /*37d0*/  BRA.U UP2, `(.L_x_68) ;  /* 0x0000000502587547 */ /* 0x004fd8000b800000 */
[----:B------:R-:W1:Y:S01]  /*37e0*/  LDCU UR5, c[0x0][0x38c] ;  /* 0x00007180ff0577ac */ /* 0x000e620008000800 */
[----:B------:R-:W-:Y:S02]  /*37f0*/  PLOP3.LUT P2, PT, PT, PT, PT, 0x80, 0x8 ;  /* 0x000000000008781c */ /* 0x000fe40003f4f070 */
[----:B------:R-:W-:Y:S01]  /*3800*/  SHF.L.U32 R5, R9, 0x1f, RZ ;  /* 0x0000001f09057819 */ /* 0x000fe200000006ff */
[----:B------:R-:W-:Y:S02]  /*3810*/  ULEA UR19, UR17, UR11, 0x3 ;  /* 0x0000000b11137291 */ /* 0x000fe4000f8e18ff */
[----:B------:R-:W-:Y:S02]  /*3820*/  UIMAD UR20, UR17, 0x60, UR18 ;  /* 0x00000060111478a4 */ /* 0x000fe4000f8e0212 */
[----:B-1----:R-:W-:-:S06]  /*3830*/  UISETP.GE.AND UP0, UPT, UR5, 0x1, UPT ;  /* 0x000000010500788c */ /* 0x002fcc000bf06270 */
[----:B------:R-:W-:-:S05]  /*3840*/  PLOP3.LUT P0, PT, PT, PT, UP0, 0x80, 0x8 ;  /* 0x000000000008781c */ /* 0x000fca0003f0f008 */
[----:B------:R-:W-:-:S08]  /*3850*/  @UP0 ULEA UR5, UR16, UR11, 0x3 ;  /* 0x0000000b10050291 */ /* 0x000fd0000f8e18ff */
[----:B------:R-:W-:-:S04]  /*3860*/  @P0 SHF.L.U32 R0, R2, 0x1f, RZ ;  /* 0x0000001f02000819 */ /* 0x000fc800000006ff */
[----:B------:R1:W2:Y:S01]  /*3870*/  @P0 SYNCS.PHASECHK.TRANS64.TRYWAIT P2, [UR5], R0 ;  /* 0x00000000ff0005a7 */ /* 0x0002a20008041105 */
[----:B------:R-:W3:Y:S02]  /*3880*/  SYNCS.PHASECHK.TRANS64.TRYWAIT P0, [UR19+0xa0], R5 ;  /* 0x0000a005ff0075a7 */ /* 0x000ee40008001113 */
[----:B-123--:R-:W-:Y:S05]  /*3890*/  @!P0 BRA `(.L_x_69) ;  /* 0x0000004c00888947 */ /* 0x00efea0003800000 */
.L_x_135:
[----:B------:R-:W-:Y:S01]  /*38a0*/  UMOV UR22, UR15 ;  /* 0x0000000f00167c82 */ /* 0x000fe20008000000 */
[----:B------:R-:W-:Y:S05]  /*38b0*/  BRA.U !UP0, `(.L_x_70) ;  /* 0x0000000508107547 */ /* 0x000fea000b800000 */
[----:B------:R-:W-:Y:S02]  /*38c0*/  UIADD3 UR22, UPT, UPT, UR23, UR15, URZ ;  /* 0x0000000f17167290 */ /* 0x000fe4000fffe0ff */
[----:B------:R-:W-:Y:S01]  /*38d0*/  UPLOP3.LUT UP3, UPT, UPT, UPT, UPT, 0x40, 0x4 ;  /* 0x000000000004789c */ /* 0x000fe20003f6e870 */
[----:B------:R-:W-:Y:S01]  /*38e0*/  UMOV UR21, UR10 ;  /* 0x0000000a00157c82 */ /* 0x000fe20008000000 */
[----:B------:R-:W-:-:S09]  /*38f0*/  UMOV UR5, UR16 ;  /* 0x0000001000057c82 */ /* 0x000fd20008000000 */
.L_x_73:
[----:B--2---:R-:W-:Y:S01]  /*3900*/  ULEA UR26, UR5, UR11, 0x3 ;  /* 0x0000000b051a7291 */ /* 0x004fe2000f8e18ff */
[----:B---3--:R-:W-:Y:S11]  /*3910*/  @P2 BRA `(.L_x_71) ;  /* 0x00000000000c2947 */ /* 0x008ff60003800000 */
[----:B-1----:R-:W-:Y:S04]  /*3920*/  SHF.L.U32 R5, R2, 0x1f, RZ ;  /* 0x0000001f02057819 */ /* 0x002fe800000006ff */
[----:B------:R-:W1:Y:S02]  /*3930*/  SYNCS.PHASECHK.TRANS64.TRYWAIT P0, [UR26], R5 ;  /* 0x00000005ff0075a7 */ /* 0x000e64000800111a */
[----:B-1----:R-:W-:Y:S05]  /*3940*/  @!P0 BRA `(.L_x_72) ;  /* 0x0000004c00748947 */ /* 0x002fea0003800000 */
.L_x_71:
[----:B------:R-:W-:Y:S01]  /*3950*/  UISETP.NE.AND UP0, UPT, UR21, 0x1, UPT ;  /* 0x000000011500788c */ /* 0x000fe2000bf05270 */
[----:B------:R-:W-:Y:S01]  /*3960*/  PLOP3.LUT P2, PT, PT, PT, PT, 0x80, 0x8 ;  /* 0x000000000008781c */ /* 0x000fe20003f4f070 */
[----:B------:R-:W-:Y:S02]  /*3970*/  UIADD3 UR16, UPT, UPT, UR5, 0x1, URZ ;  /* 0x0000000105107890 */ /* 0x000fe4000fffe0ff */
[----:B------:R-:W-:Y:S02]  /*3980*/  UIMAD UR6, UR5, 0x300, UR4 ;  /* 0x00000300050678a4 */ /* 0x000fe4000f8e0204 */
[----:B------:R-:W-:Y:S01]  /*3990*/  UISETP.NE.AND UP1, UPT, UR16, 0x4, UPT ;  /* 0x000000041000788c */ /* 0x000fe2000bf25270 */
[----:B------:R-:W-:Y:S01]  /*39a0*/  PLOP3.LUT P0, PT, PT, PT, UP0, 0x80, 0x8 ;  /* 0x000000000008781c */ /* 0x000fe20003f0f008 */
[----:B------:R-:W-:Y:S02]  /*39b0*/  ULEA UR70, UR5, UR14, 0xb ;  /* 0x0000000e05467291 */ /* 0x000fe4000f8e58ff */
[----:B------:R-:W-:Y:S02]  /*39c0*/  USEL UR42, URZ, 0x1, UP1 ;  /* 0x00000001ff2a7887 */ /* 0x000fe40008800000 */
[----:B------:R-:W-:Y:S02]  /*39d0*/  USEL UR16, UR16, URZ, UP1 ;  /* 0x000000ff10107287 */ /* 0x000fe40008800000 */
[----:B------:R-:W-:Y:S02]  /*39e0*/  UIADD3 UR68, UPT, UPT, UR6, 0x2, URZ ;  /* 0x0000000206447890 */ /* 0x000fe4000fffe0ff */
[----:B------:R-:W-:Y:S01]  /*39f0*/  @UP0 ULEA UR27, UR16, UR11, 0x3 ;  /* 0x0000000b101b0291 */ /* 0x000fe2000f8e18ff */
[----:B------:R-:W-:Y:S01]  /*3a00*/  LOP3.LUT R2, R2, UR42, RZ, 0x3c, !PT ;  /* 0x0000002a02027c12 */ /* 0x000fe2000f8e3cff */
[----:B------:R-:W-:Y:S02]  /*3a10*/  UIADD3 UR66, UPT, UPT, UR70, 0x2, URZ ;  /* 0x0000000246427890 */ /* 0x000fe4000fffe0ff */
[----:B------:R-:W-:Y:S01]  /*3a20*/  UIADD3 UR64, UPT, UPT, UR6, 0x4, URZ ;  /* 0x0000000406407890 */ /* 0x000fe2000fffe0ff */
[----:B-1----:R-:W-:Y:S01]  /*3a30*/  @P0 SHF.L.U32 R0, R2, 0x1f, RZ ;  /* 0x0000001f02000819 */ /* 0x002fe200000006ff */
[----:B------:R-:W-:Y:S02]  /*3a40*/  UIADD3 UR62, UPT, UPT, UR70, 0x4, URZ ;  /* 0x00000004463e7890 */ /* 0x000fe4000fffe0ff */
[----:B------:R-:W-:Y:S01]  /*3a50*/  UIADD3 UR60, UPT, UPT, UR6, 0x6, URZ ;  /* 0x00000006063c7890 */ /* 0x000fe2000fffe0ff */
[----:B------:R2:W3:Y:S01]  /*3a60*/  @P0 SYNCS.PHASECHK.TRANS64.TRYWAIT P2, [UR27], R0 ;  /* 0x00000000ff0005a7 */ /* 0x0004e2000804111b */
[----:B------:R-:W-:Y:S02]  /*3a70*/  UIADD3 UR58, UPT, UPT, UR70, 0x6, URZ ;  /* 0x00000006463a7890 */ /* 0x000fe4000fffe0ff */
        /* <DEDUP_REMOVED lines=10> */
[----:B------:R-:W-:Y:S02]  /*3b20*/  UIADD3 UR21, UPT, UPT, UR21, -0x1, URZ ;  /* 0xffffffff15157890 */ /* 0x000fe4000fffe0ff */
[----:B------:R-:W-:Y:S01]  /*3b30*/  UISETP.NE.AND UP0, UPT, UR15, UR22, UPT ;  /* 0x000000160f00728c */ /* 0x000fe2000bf05270 */
[----:B------:R-:W-:Y:S01]  /*3b40*/  UMOV UR7, 0x40004040 ;  /* 0x4000404000077882 */ /* 0x000fe20000000000 */
[----:B------:R-:W-:Y:S01]  /*3b50*/  UMOV UR71, 0x40004040 ;  /* 0x4000404000477882 */ /* 0x000fe20000000000 */
[----:B------:R-:W-:Y:S01]  /*3b60*/  UMOV UR69, 0x40004040 ;  /* 0x4000404000457882 */ /* 0x000fe20000000000 */
[----:B------:R2:W-:Y:S01]  /*3b70*/  UTCQMMA.2CTA gdesc[UR70], gdesc[UR6], tmem[UR20], tmem[UR34], idesc[UR35], UP3 ;  /* 0x00ff2206460075ea */ /* 0x0005e20009a00314 */
[----:B------:R-:W-:Y:S01]  /*3b80*/  UPLOP3.LUT UP3, UPT, UPT, UPT, UPT, 0x80, 0x8 ;  /* 0x000000000008789c */ /* 0x000fe20003f6f070 */
[----:B------:R-:W-:Y:S01]  /*3b90*/  UMOV UR67, 0x40004040 ;  /* 0x4000404000437882 */ /* 0x000fe20000000000 */
[----:B------:R-:W-:Y:S01]  /*3ba0*/  UMOV UR65, 0x40004040 ;  /* 0x4000404000417882 */ /* 0x000fe20000000000 */
[----:B------:R2:W-:Y:S01]  /*3bb0*/  UTCQMMA.2CTA gdesc[UR66], gdesc[UR68], tmem[UR20], tmem[UR32], idesc[UR33], UPT ;  /* 0x00ff2044420075ea */ /* 0x0005e2000ba00314 */
        /* <DEDUP_REMOVED lines=14> */
[----:B------:R-:W-:Y:S01]  /*3ca0*/  UMOV UR43, 0x40004040 ;  /* 0x40004040002b7882 */ /* 0x000fe20000000000 */
[----:B------:R2:W-:Y:S01]  /*3cb0*/  UTCQMMA.2CTA gdesc[UR46], gdesc[UR48], tmem[UR20], tmem[UR38], idesc[UR39], UPT ;  /* 0x00ff26302e0075ea */ /* 0x0005e2000ba00314 */
[----:B------:R2:W-:Y:S01]  /*3cc0*/  UTCQMMA.2CTA gdesc[UR42], gdesc[UR44], tmem[UR20], tmem[UR36], idesc[UR37], UPT ;  /* 0x00ff242c2a0075ea */ /* 0x0005e2000ba00314 */
[----:B------:R2:W-:Y:S01]  /*3cd0*/  UTCBAR.2CTA.MULTICAST [UR26], URZ, UR13 ;  /* 0x000000ff1a0073e9 */ /* 0x0005e2000820080d */
[----:B------:R-:W-:Y:S01]  /*3ce0*/  UMOV UR5, UR16 ;  /* 0x0000001000057c82 */ /* 0x000fe20008000000 */
[----:B------:R-:W-:Y:S05]  /*3cf0*/  BRA.U UP0, `(.L_x_73) ;  /* 0xfffffffd00007547 */ /* 0x000fea000b83ffff */
.L_x_70:
[----:B------:R-:W-:Y:S01]  /*3d00*/  UIADD3 UR19, UPT, UPT, UR19, 0x80, URZ ;  /* 0x0000008013137890 */ /* 0x000fe2000fffe0ff */
[----:B------:R-:W-:-:S08]  /*3d10*/  UMOV UR15, UR22 ;  /* 0x00000016000f7c82 */ /* 0x000fd00008000000 */
[----:B------:R4:W-:Y:S01]  /*3d20*/  UTCBAR.2CTA.MULTICAST [UR19], URZ, UR12 ;  /* 0x000000ff130073e9 */ /* 0x0009e2000820080c */
[----:B------:R-:W-:Y:S02]  /*3d30*/  NOP ;  /* 0x0000000000007918 */ /* 0x000fe40000000000 */
.L_x_68:
[----:B------:R-:W-:Y:S01]  /*3d40*/  UIADD3 UR17, UPT, UPT, UR17, 0x1, URZ ;  /* 0x0000000111117890 */ /* 0x000fe2000fffe0ff */
[----:B------:R-:W-:-:S03]  /*3d50*/  ISETP.NE.AND P0, PT, R8, 0x2, PT ;  /* 0x000000020800780c */ /* 0x000fc60003f05270 */
[----:B------:R-:W-:Y:S01]  /*3d60*/  UISETP.NE.AND UP0, UPT, UR17, 0x4, UPT ;  /* 0x000000041100788c */ /* 0x000fe2000bf05270 */
[----:B-12---:R-:W-:Y:S02]  /*3d70*/  SEL R0, RZ, 0x1, P0 ;  /* 0x00000001ff007807 */ /* 0x006fe40000000000 */
[----:B------:R-:W-:Y:S01]  /*3d80*/  SEL R8, R8, RZ, P0 ;  /* 0x000000ff08087207 */ /* 0x000fe20000000000 */
[----:B------:R-:W-:Y:S01]  /*3d90*/  USEL UR5, URZ, 0x1, UP0 ;  /* 0x00000001ff057887 */ /* 0x000fe20008000000 */
[----:B------:R-:W-:Y:S01]  /*3da0*/  LOP3.LUT R3, R3, R0, RZ, 0x3c, !PT ;  /* 0x0000000003037212 */ /* 0x000fe200078e3cff */
[----:B------:R-:W-:-:S04]  /*3db0*/  USEL UR17, UR17, URZ, UP0 ;  /* 0x000000ff11117287 */ /* 0x000fc80008000000 */
[----:B------:R-:W-:Y:S01]  /*3dc0*/  LOP3.LUT R9, R9, UR5, RZ, 0x3c, !PT ;  /* 0x0000000509097c12 */ /* 0x000fe2000f8e3cff */
[----:B------:R-:W-:Y:S07]  /*3dd0*/  @P1 BRA `(.L_x_74) ;  /* 0xfffffff800381947 */ /* 0x000fee000383ffff */
[----:B------:R-:W1:Y:S01]  /*3de0*/  S2UR UR4, SR_CgaCtaId ;  /* 0x00000000000479c3 */ /* 0x000e620000008800 */
[----:B------:R-:W-:Y:S01]  /*3df0*/  ELECT P0, URZ, PT ;  /* 0x0000000000ff782f */ /* 0x000fe20003800000 */
[----:B------:R-:W-:Y:S01]  /*3e00*/  HFMA2 R0, -RZ, RZ, 0, 5.9604644775390625e-08 ;  /* 0x00000001ff007431 */ /* 0x000fe200000001ff */
[----:B------:R-:W-:-:S05]  /*3e10*/  UMOV UR5, 0x40 ;  /* 0x0000004000057882 */ /* 0x000fca0000000000 */
[----:B------:R-:W-:Y:S01]  /*3e20*/  UVIRTCOUNT.DEALLOC.SMPOOL 0x80 ;  /* 0x000000800000784c */ /* 0x000fe20000000000 */
[----:B------:R-:W-:Y:S02]  /*3e30*/  UISETP.NE.AND UP0, UPT, UR9, URZ, UPT ;  /* 0x000000ff0900728c */ /* 0x000fe4000bf05270 */
[----:B-1----:R-:W-:-:S09]  /*3e40*/  ULEA UR4, UR4, UR5, 0x18 ;  /* 0x0000000504047291 */ /* 0x002fd2000f8ec0ff */
[----:B------:R1:W-:Y:S01]  /*3e50*/  @P0 STS.U8 [UR4+0x1c], R0 ;  /* 0x00001c00ff000988 */ /* 0x0003e20008000004 */
[----:B------:R-:W-:Y:S05]  /*3e60*/  BRA.U UP0, `(.L_x_75) ;  /* 0x0000000100a07547 */ /* 0x000fea000b800000 */
[----:B------:R-:W-:Y:S01]  /*3e70*/  UIADD3 UR5, UPT, UPT, UR11, 0xa0, URZ ;  /* 0x000000a00b057890 */ /* 0x000fe2000fffe0ff */
[----:B------:R-:W-:-:S03]  /*3e80*/  SHF.L.U32 R3, R9, 0x1f, RZ ;  /* 0x0000001f09037819 */ /* 0x000fc600000006ff */
[----:B------:R-:W-:-:S09]  /*3e90*/  ULEA UR6, UR17, UR5, 0x3 ;  /* 0x0000000511067291 */ /* 0x000fd2000f8e18ff */
[----:B------:R-:W2:Y:S02]  /*3ea0*/  SYNCS.PHASECHK.TRANS64.TRYWAIT P0, [UR6], R3 ;  /* 0x00000003ff0075a7 */ /* 0x000ea40008001106 */
[----:B--2---:R-:W-:Y:S05]  /*3eb0*/  @!P0 BRA `(.L_x_76) ;  /* 0x0000004800308947 */ /* 0x004fea0003800000 */
.L_x_138:
        /* <DEDUP_REMOVED lines=9> */
.L_x_140:
        /* <DEDUP_REMOVED lines=9> */
.L_x_142:
[----:B------:R-:W-:-:S04]  /*3fe0*/  UIADD3 UR7, UPT, UPT, UR7, 0x1, URZ ;  /* 0x0000000107077890 */ /* 0x000fc8000fffe0ff */
[----:B------:R-:W-:-:S04]  /*3ff0*/  UISETP.NE.AND UP1, UPT, UR7, 0x4, UPT ;  /* 0x000000040700788c */ /* 0x000fc8000bf25270 */
[----:B------:R-:W-:Y:S02]  /*4000*/  USEL UR6, URZ, 0x1, UP1 ;  /* 0x00000001ff067887 */ /* 0x000fe40008800000 */
[----:B------:R-:W-:-:S04]  /*4010*/  USEL UR7, UR7, URZ, UP1 ;  /* 0x000000ff07077287 */ /* 0x000fc80008800000 */
[----:B------:R-:W-:Y:S01]  /*4020*/  ULEA UR7, UR7, UR5, 0x3 ;  /* 0x0000000507077291 */ /* 0x000fe2000f8e18ff */
[----:B-1----:R-:W-:-:S04]  /*4030*/  LOP3.LUT R3, R2, UR6, RZ, 0x3c, !PT ;  /* 0x0000000602037c12 */ /* 0x002fc8000f8e3cff */
[----:B------:R-:W-:Y:S01]  /*4040*/  SHF.L.U32 R3, R3, 0x1f, RZ ;  /* 0x0000001f03037819 */ /* 0x000fe200000006ff */
[----:B------:R-:W-:-:S04]  /*4050*/  IMAD.U32 R0, RZ, RZ, UR7 ;  /* 0x00000007ff007e24 */ /* 0x000fc8000f8e00ff */
[----:B------:R1:W2:Y:S03]  /*4060*/  SYNCS.PHASECHK.TRANS64.TRYWAIT P0, [R0+URZ], R3 ;  /* 0x00000003000075a7 */ /* 0x0002a600080011ff */
[----:B--2---:R-:W-:Y:S05]  /*4070*/  @!P0 NANOSLEEP.SYNCS 0x989680 ;  /* 0x009896800000895d */ /* 0x004fea0003900000 */
[----:B------:R-:W2:Y:S02]  /*4080*/  @!P0 SYNCS.PHASECHK.TRANS64 P0, [R0+URZ], R3 ;  /* 0x00000003000085a7 */ /* 0x000ea400080010ff */
[----:B--2---:R-:W-:Y:S05]  /*4090*/  @P0 BRA `(.L_x_79) ;  /* 0x0000000000200947 */ /* 0x004fea0003800000 */
.L_x_80:
[----:B--2---:R2:W1:Y:S02]  /*40a0*/  SYNCS.PHASECHK.TRANS64.TRYWAIT P0, [R0+URZ], R3 ;  /* 0x00000003000075a7 */ /* 0x00446400080011ff */
[----:B-1----:R-:W-:Y:S05]  /*40b0*/  @!P0 NANOSLEEP.SYNCS 0x989680 ;  /* 0x009896800000895d */ /* 0x002fea0003900000 */
[----:B------:R-:W1:Y:S02]  /*40c0*/  @!P0 SYNCS.PHASECHK.TRANS64 P0, [R0+URZ], R3 ;  /* 0x00000003000085a7 */ /* 0x000e6400080010ff */
[----:B-1----:R-:W-:Y:S05]  /*40d0*/  @!P0 BRA `(.L_x_80) ;  /* 0xfffffffc00f08947 */ /* 0x002fea000383ffff */
[----:B------:R-:W-:Y:S05]  /*40e0*/  BRA `(.L_x_79) ;  /* 0x00000000000c7947 */ /* 0x000fea0003800000 */
.L_x_75:
[----:B------:R-:W-:-:S04]  /*40f0*/  UIADD3 UR5, UPT, UPT, UR11, 0xe0, URZ ;  /* 0x000000e00b057890 */ /* 0x000fc8000fffe0ff */
[----:B------:R-:W-:-:S09]  /*4100*/  UPRMT UR5, UR8, 0x654, UR5 ;  /* 0x0000065408057896 */ /* 0x000fd20008000005 */
[----:B------:R-:W-:Y:S03]  /*4110*/  SYNCS.ARRIVE.TRANS64.RED.A1T0 RZ, [UR5], RZ ;  /* 0x000000ffffff79a7 */ /* 0x000fe60008100405 */
.L_x_79:
[----:B-12---:R-:W-:Y:S01]  /*4120*/  SHF.L.U32 R3, RZ, 0x1f, RZ ;  /* 0x0000001fff037819 */ /* 0x006fe200000006ff */
[----:B------:R-:W-:Y:S01]  /*4130*/  UIADD3 UR5, UPT, UPT, UR11, 0xe0, URZ ;  /* 0x000000e00b057890 */ /* 0x000fe2000fffe0ff */
[----:B------:R-:W-:Y:S02]  /*4140*/  PLOP3.LUT P0, PT, PT, PT, UP0, 0x80, 0x8 ;  /* 0x000000000008781c */ /* 0x000fe40003f0f008 */
[----:B------:R-:W1:Y:S02]  /*4150*/  SYNCS.PHASECHK.TRANS64.TRYWAIT P1, [UR11+0xe0], R3 ;  /* 0x0000e003ff0075a7 */ /* 0x000e64000802110b */
[----:B-1----:R-:W-:Y:S09]  /*4160*/  @!P1 BRA `(.L_x_81) ;  /* 0x0000004400cc9947 */ /* 0x002ff20003800000 */
.L_x_144:
[----:B------:R-:W-:Y:S02]  /*4170*/  @!UP0 UPRMT UR5, UR8, 0x654, UR5 ;  /* 0x0000065408058896 */ /* 0x000fe40008000005 */
[----:B------:R-:W-:Y:S01]  /*4180*/  ULOP3.LUT UR6, UR18, 0xffff, URZ, 0xc0, !UPT ;  /* 0x0000ffff12067892 */ /* 0x000fe2000f8ec0ff */
[----:B------:R-:W-:-:S03]  /*4190*/  UMOV UR8, 0xffff ;  /* 0x0000ffff00087882 */ /* 0x000fc60000000000 */
[----:B------:R-:W-:-:S03]  /*41a0*/  USHF.R.U32.HI UR6, URZ, 0x5, UR6 ;  /* 0x00000005ff067899 */ /* 0x000fc60008011606 */
[----:B------:R-:W-:Y:S01]  /*41b0*/  @!P0 SYNCS.ARRIVE.TRANS64.RED.A1T0 RZ, [UR5], RZ ;  /* 0x000000ffffff89a7 */ /* 0x000fe20008100405 */
[----:B------:R-:W-:Y:S01]  /*41c0*/  NOP ;  /* 0x0000000000007918 */ /* 0x000fe20000000000 */
[----:B-1----:R-:W1:Y:S01]  /*41d0*/  LDS R0, [UR4+0x14] ;  /* 0x00001404ff007984 */ /* 0x002e620008000800 */
[----:B------:R-:W-:Y:S01]  /*41e0*/  USHF.L.U32 UR8, UR8, UR6, URZ ;  /* 0x0000000608087299 */ /* 0x000fe200080006ff */
[----:B------:R-:W-:Y:S02]  /*41f0*/  UMOV UR5, 0x1 ;  /* 0x0000000100057882 */ /* 0x000fe40000000000 */
[----:B------:R-:W-:-:S03]  /*4200*/  USHF.L.U32 UR5, UR5, UR6, URZ ;  /* 0x0000000605057299 */ /* 0x000fc600080006ff */
[----:B-1----:R-:W-:-:S04]  /*4210*/  LOP3.LUT R0, R0, UR8, RZ, 0xc0, !PT ;  /* 0x0000000800007c12 */ /* 0x002fc8000f8ec0ff */
[----:B------:R-:W-:-:S13]  /*4220*/  ISETP.NE.AND P0, PT, R0, UR8, PT ;  /* 0x0000000800007c0c */ /* 0x000fda000bf05270 */
[----:B------:R-:W-:Y:S05]  /*4230*/  @P0 BRA `(.L_x_82) ;  /* 0x0000000000580947 */ /* 0x000fea0003800000 */
[----:B------:R-:W1:Y:S02]  /*4240*/  LDS R0, [UR4+0x18] ;  /* 0x00001804ff007984 */ /* 0x000e640008000800 */
[----:B-1----:R-:W-:-:S04]  /*4250*/  LOP3.LUT R0, R0, UR5, RZ, 0xc0, !PT ;  /* 0x0000000500007c12 */ /* 0x002fc8000f8ec0ff */
[----:B------:R-:W-:-:S13]  /*4260*/  ISETP.NE.AND P0, PT, R0, UR5, PT ;  /* 0x0000000500007c0c */ /* 0x000fda000bf05270 */
[----:B------:R-:W-:Y:S05]  /*4270*/  @P0 BRA `(.L_x_83) ;  /* 0x00000000003c0947 */ /* 0x000fea0003800000 */
[----:B------:R-:W1:Y:S01]  /*4280*/  S2R R2, SR_LANEID ;  /* 0x0000000000027919 */ /* 0x000e620000000000 */
[----:B------:R-:W-:Y:S01]  /*4290*/  ULOP3.LUT UR8, URZ, UR8, URZ, 0x33, !UPT ;  /* 0x00000008ff087292 */ /* 0x000fe2000f8e33ff */
[----:B------:R-:W-:Y:S01]  /*42a0*/  LOP3.LUT R4, RZ, UR5, RZ, 0x33, !PT ;  /* 0x00000005ff047c12 */ /* 0x000fe2000f8e33ff */
[----:B------:R-:W-:Y:S02]  /*42b0*/  VOTEU.ANY UR7, UPT, PT ;  /* 0x0000000000077886 */ /* 0x000fe400038e0100 */
[----:B------:R-:W-:Y:S01]  /*42c0*/  UFLO.U32 UR7, UR7 ;  /* 0x00000007000772bd */ /* 0x000fe200080e0000 */
[----:B------:R-:W2:Y:S01]  /*42d0*/  REDUX UR5, R4 ;  /* 0x00000000040573c4 */ /* 0x000ea20000000000 */
[----:B------:R-:W-:-:S06]  /*42e0*/  IMAD.U32 R0, RZ, RZ, UR8 ;  /* 0x00000008ff007e24 */ /* 0x000fcc000f8e00ff */
[----:B------:R1:W-:Y:S01]  /*42f0*/  UTCATOMSWS.AND URZ, UR8 ;  /* 0x0000000800ff79e3 */ /* 0x0003e20008000000 */
[----:B------:R-:W3:Y:S01]  /*4300*/  REDUX UR6, R0 ;  /* 0x00000000000673c4 */ /* 0x000ee20000000000 */
[----:B-1----:R-:W-:Y:S01]  /*4310*/  ISETP.EQ.U32.AND P0, PT, R2, UR7, PT ;  /* 0x0000000702007c0c */ /* 0x002fe2000bf02070 */
[----:B--2---:R-:W-:Y:S01]  /*4320*/  IMAD.U32 R2, RZ, RZ, UR5 ;  /* 0x00000005ff027e24 */ /* 0x004fe2000f8e00ff */
[----:B---3--:R-:W-:-:S11]  /*4330*/  MOV R3, UR6 ;  /* 0x0000000600037c02 */ /* 0x008fd60008000f00 */
[----:B------:R1:W-:Y:S04]  /*4340*/  @P0 ATOMS.AND RZ, [UR4+0x14], R3 ;  /* 0x00001403ffff098c */ /* 0x0003e8000a800004 */
[----:B------:R1:W-:Y:S01]  /*4350*/  @P0 ATOMS.AND RZ, [UR4+0x18], R2 ;  /* 0x00001802ffff098c */ /* 0x0003e2000a800004 */
[----:B------:R-:W-:Y:S05]  /*4360*/  BRA `(.L_x_84) ;  /* 0x0000000000147947 */ /* 0x000fea0003800000 */
.L_x_83:
[----:B------:R-:W-:Y:S02]  /*4370*/  MOV R2, 0x4390 ;  /* 0x0000439000027802 */ /* 0x000fe40000000f00 */
[----:B---345:R-:W-:Y:S05]  /*4380*/  CALL.REL.NOINC `($__internal_0_$__cuda_sm10x_tcgen05_guardrail_trap_col_being_dealloced_not_returned_by_alloc) ;  /* 0x0000004400e07944 */ /* 0x038fea0003c00000 */
[----:B------:R-:W-:Y:S05]  /*4390*/  BRA `(.L_x_84) ;  /* 0x0000000000087947 */ /* 0x000fea0003800000 */
.L_x_82:
[----:B------:R-:W-:Y:S02]  /*43a0*/  MOV R2, 0x43c0 ;  /* 0x000043c000027802 */ /* 0x000fe40000000f00 */
[----:B---345:R-:W-:Y:S05]  /*43b0*/  CALL.REL.NOINC `($__internal_2_$__cuda_sm10x_tcgen05_guardrail_trap_unallocated_columns_being_dealloced) ;  /* 0x0000004400ec7944 */ /* 0x038fea0003c00000 */
.L_x_84:
[----:B------:R-:W-:Y:S01]  /*43c0*/  NOP ;  /* 0x0000000000007918 */ /* 0x000fe20000000000 */
[----:B----4-:R-:W-:Y:S05]  /*43d0*/  EXIT ;  /* 0x000000000000794d */ /* 0x010fea0003800000 */
.L_x_55:
[----:B------:R-:W-:-:S09]  /*43e0*/  UISETP.NE.OR UP5, UPT, UR10, 0x3, !UP5 ;  /* 0x000000030a00788c */ /* 0x000fd2000efa5670 */
[----:B------:R-:W-:Y:S05]  /*43f0*/  BRA.U UP5, `(.L_x_85) ;  /* 0x0000000905fc7547 */ /* 0x000fea000b800000 */
[----:B------:R-:W1:Y:S01]  /*4400*/  LDCU.64 UR6, c[0x0][0x888] ;  /* 0x00011100ff0677ac */ /* 0x000e620008000a00 */
[----:B------:R-:W2:Y:S01]  /*4410*/  LDC R0, c[0x0][0xb30] ;  /* 0x0002cc00ff007b82 */ /* 0x000ea20000000800 */
[----:B------:R-:W-:Y:S01]  /*4420*/  IMAD.MOV.U32 R30, RZ, RZ, 0x1 ;  /* 0x00000001ff1e7424 */ /* 0x000fe200078e00ff */
[----:B------:R-:W-:Y:S01]  /*4430*/  CS2R R28, SRZ ;  /* 0x00000000001c7805 */ /* 0x000fe2000001ff00 */
[----:B------:R-:W3:Y:S01]  /*4440*/  LDCU.64 UR4, c[0x0][0x890] ;  /* 0x00011200ff0477ac */ /* 0x000ee20008000a00 */
[----:B------:R-:W-:Y:S01]  /*4450*/  IMAD.MOV.U32 R25, RZ, RZ, 0x3000 ;  /* 0x00003000ff197424 */ /* 0x000fe200078e00ff */
[----:B------:R-:W-:-:S03]  /*4460*/  UMOV UR8, 0x400 ;  /* 0x0000040000087882 */ /* 0x000fc60000000000 */
[----:B------:R-:W4:Y:S01]  /*4470*/  LDC R19, c[0x0][0x370] ;  /* 0x0000dc00ff137b82 */ /* 0x000f220000000800 */
[----:B------:R-:W-:-:S07]  /*4480*/  UPLOP3.LUT UP1, UPT, UPT, UPT, UPT, 0x40, 0x4 ;  /* 0x000000000004789c */ /* 0x000fce0003f2e870 */
[----:B------:R-:W4:Y:S01]  /*4490*/  LDC R2, c[0x0][0xb0c] ;  /* 0x0002c300ff027b82 */ /* 0x000f220000000800 */
[----:B-1----:R-:W-:Y:S02]  /*44a0*/  UISETP.NE.U32.AND UP4, UPT, UR6, URZ, UPT ;  /* 0x000000ff0600728c */ /* 0x002fe4000bf85070 */
[----:B------:R-:W-:Y:S02]  /*44b0*/  ULEA UR6, UR37, UR8, 0x18 ;  /* 0x0000000825067291 */ /* 0x000fe4000f8ec0ff */
[----:B------:R-:W-:Y:S02]  /*44c0*/  UISETP.NE.AND.EX UP4, UPT, UR7, URZ, UPT, UP4 ;  /* 0x000000ff0700728c */ /* 0x000fe4000bf85340 */
[----:B------:R-:W-:Y:S01]  /*44d0*/  UIADD3 UR7, UPT, UPT, UR6, 0x40, URZ ;  /* 0x0000004006077890 */ /* 0x000fe2000fffe0ff */
[----:B------:R-:W1:Y:S01]  /*44e0*/  LDC R18, c[0x0][0xb20] ;  /* 0x0002c800ff127b82 */ /* 0x000e620000000800 */
[----:B---3--:R-:W-:Y:S01]  /*44f0*/  UISETP.NE.U32.AND UP5, UPT, UR4, URZ, UPT ;  /* 0x000000ff0400728c */ /* 0x008fe2000bfa5070 */
[----:B--2---:R-:W-:Y:S01]  /*4500*/  ISETP.NE.AND P1, PT, R0, 0x1, PT ;  /* 0x000000010000780c */ /* 0x004fe20003f25270 */
[----:B------:R-:W-:-:S02]  /*4510*/  UPRMT UR37, UR37, 0x654, UR7 ;  /* 0x0000065425257896 */ /* 0x000fc40008000007 */
[----:B------:R-:W-:-:S03]  /*4520*/  UISETP.NE.AND.EX UP5, UPT, UR5, URZ, UPT, UP5 ;  /* 0x000000ff0500728c */ /* 0x000fc6000bfa5350 */
[----:B------:R-:W2:Y:S08]  /*4530*/  LDC.64 R32, c[0x0][0x348] ;  /* 0x0000d200ff207b82 */ /* 0x000eb00000000a00 */
[----:B------:R-:W3:Y:S08]  /*4540*/  LDC.64 R16, c[0x0][0xb10] ;  /* 0x0002c400ff107b82 */ /* 0x000ef00000000a00 */
[----:B------:R-:W1:Y:S08]  /*4550*/  LDC.64 R6, c[0x0][0xb18] ;  /* 0x0002c600ff067b82 */ /* 0x000e700000000a00 */
[----:B------:R-:W1:Y:S08]  /*4560*/  LDC.64 R4, c[0x0][0xb28] ;  /* 0x0002ca00ff047b82 */ /* 0x000e700000000a00 */
[----:B----4-:R-:W1:Y:S02]  /*4570*/  LDC R24, c[0x0][0x374] ;  /* 0x0000dd00ff187b82 */ /* 0x010e640000000800 */
.L_x_93:
[C---:B------:R-:W-:Y:S02]  /*4580*/  LEA R0, R29.reuse, UR6, 0x3 ;  /* 0x000000061d007c11 */ /* 0x040fe4000f8e18ff */
[----:B------:R-:W-:Y:S02]  /*4590*/  SHF.L.U32 R3, R28, 0x1f, RZ ;  /* 0x0000001f1c037819 */ /* 0x000fe400000006ff */
[----:B------:R-:W-:Y:S02]  /*45a0*/  LEA R20, R29, UR6, 0x4 ;  /* 0x000000061d147c11 */ /* 0x000fe4000f8e20ff */
[----:B----4-:R-:W4:Y:S02]  /*45b0*/  SYNCS.PHASECHK.TRANS64.TRYWAIT P0, [R0+URZ+0x60], R3 ;  /* 0x00006003000075a7 */ /* 0x010f2400080011ff */
[----:B----4-:R-:W-:Y:S05]  /*45c0*/  @!P0 BRA `(.L_x_86) ;  /* 0x0000004000cc8947 */ /* 0x010fea0003800000 */
.L_x_145:
[----:B------:R-:W-:Y:S01]  /*45d0*/  ISETP.GE.AND P0, PT, R102, 0x1, PT ;  /* 0x000000016600780c */ /* 0x000fe20003f06270 */
[----:B------:R-:W1:Y:S01]  /*45e0*/  LDS.128 R20, [R20+0xf0] ;  /* 0x0000f00014147984 */ /* 0x000e620000000c00 */
[----:B------:R-:W-:Y:S01]  /*45f0*/  ISETP.NE.U32.AND P4, PT, RZ, UR4, PT ;  /* 0x00000004ff007c0c */ /* 0x000fe2000bf85070 */
[----:B----4-:R-:W-:Y:S01]  /*4600*/  VIADD R0, R0, 0x70 ;  /* 0x0000007000007836 */ /* 0x010fe20000000000 */
[----:B------:R-:W-:Y:S02]  /*4610*/  SHF.L.U32 R26, R30, 0x1f, RZ ;  /* 0x0000001f1e1a7819 */ /* 0x000fe400000006ff */
[----:B------:R-:W-:Y:S02]  /*4620*/  ISETP.NE.AND.EX P4, PT, RZ, UR5, PT, P4 ;  /* 0x00000005ff007c0c */ /* 0x000fe4000bf85340 */
[----:B------:R-:W-:Y:S01]  /*4630*/  PRMT R0, RZ, 0x654, R0 ;  /* 0x00000654ff007816 */ /* 0x000fe20000000000 */
[----:B------:R-:W-:Y:S01]  /*4640*/  @!PT LDS RZ, [RZ] ;  /* 0x00000000fffff984 */ /* 0x000fe20000000800 */
[----:B------:R-:W-:Y:S01]  /*4650*/  @!PT LDS RZ, [RZ] ;  /* 0x00000000fffff984 */ /* 0x000fe20000000800 */
[----:B------:R-:W-:Y:S01]  /*4660*/  @!PT LDS RZ, [RZ] ;  /* 0x00000000fffff984 */ /* 0x000fe20000000800 */
[----:B------:R-:W-:Y:S01]  /*4670*/  @!PT LDS RZ, [RZ] ;  /* 0x00000000fffff984 */ /* 0x000fe20000000800 */
[----:B------:R4:W-:Y:S06]  /*4680*/  MEMBAR.ALL.CTA ;  /* 0x0000000000007992 */ /* 0x0009ec0000008000 */
[----:B----4-:R-:W4:Y:S02]  /*4690*/  FENCE.VIEW.ASYNC.S ;  /* 0x00000000000073c6 */ /* 0x010f240000000000 */
[----:B----4-:R4:W-:Y:S01]  /*46a0*/  SYNCS.ARRIVE.TRANS64.RED.A1T0 RZ, [R0+URZ], RZ ;  /* 0x000000ff00ff79a7 */ /* 0x0109e200081004ff */
[----:B-1----:R-:W-:Y:S11]  /*46b0*/  LOP3.LUT P3, RZ, R22, 0x1, RZ, 0xc0, !PT ;  /* 0x0000000116ff7812 */ /* 0x002ff6000786c0ff */
[----:B------:R-:W-:Y:S02]  /*46c0*/  @!UPT UIADD3 URZ, UPT, UPT, URZ, URZ, URZ ;  /* 0x000000fffffff290 */ /* 0x000fe4000fffe0ff */
[----:B------:R-:W-:Y:S02]  /*46d0*/  @P3 MOV R13, R20 ;  /* 0x00000014000d3202 */ /* 0x000fe40000000f00 */
[----:B------:R-:W-:Y:S01]  /*46e0*/  @P3 LOP3.LUT R8, R21, 0xffff, RZ, 0xc0, !PT ;  /* 0x0000ffff15083812 */ /* 0x000fe200078ec0ff */
[----:B----4-:R-:W-:Y:S06]  /*46f0*/  @!P0 BRA `(.L_x_87) ;  /* 0x0000000000a48947 */ /* 0x010fec0003800000 */
[----:B------:R-:W-:Y:S01]  /*4700*/  IMAD.HI.U32 R31, R24, R7, RZ ;  /* 0x00000007181f7227 */ /* 0x000fe200078e00ff */
[----:B------:R-:W-:Y:S02]  /*4710*/  ISETP.NE.AND P0, PT, R6, 0x1, PT ;  /* 0x000000010600780c */ /* 0x000fe40003f05270 */
[----:B------:R-:W-:Y:S01]  /*4720*/  ISETP.NE.AND P2, PT, R102, 0x1, PT ;  /* 0x000000016600780c */ /* 0x000fe20003f45270 */
[----:B---3--:R-:W-:Y:S01]  /*4730*/  IMAD.HI.U32 R34, R19, R16, RZ ;  /* 0x0000001013227227 */ /* 0x008fe200078e00ff */
[----:B------:R-:W-:Y:S02]  /*4740*/  SHF.R.U32.HI R31, RZ, R18, R31 ;  /* 0x00000012ff1f7219 */ /* 0x000fe4000001161f */
[----:B------:R-:W-:Y:S01]  /*4750*/  ISETP.NE.AND P5, PT, R2, 0x1, PT ;  /* 0x000000010200780c */ /* 0x000fe20003fa5270 */
[----:B------:R-:W-:Y:S01]  /*4760*/  IMAD.HI.U32 R36, R13, R16, RZ ;  /* 0x000000100d247227 */ /* 0x000fe200078e00ff */
[----:B------:R-:W-:Y:S02]  /*4770*/  SHF.R.U32.HI R34, RZ, R17, R34 ;  /* 0x00000011ff227219 */ /* 0x000fe40000011622 */
[----:B------:R-:W-:Y:S01]  /*4780*/  SEL R3, R24, R31, !P0 ;  /* 0x0000001f18037207 */ /* 0x000fe20004000000 */
[C---:B------:R-:W-:Y:S01]  /*4790*/  IMAD.HI.U32 R31, R8.reuse, R7, RZ ;  /* 0x00000007081f7227 */ /* 0x040fe200078e00ff */
[----:B------:R-:W-:Y:S02]  /*47a0*/  SEL R11, R19, R34, !P5 ;  /* 0x00000022130b7207 */ /* 0x000fe40006800000 */
[----:B------:R-:W-:Y:S01]  /*47b0*/  SHF.R.U32.HI R36, RZ, R17, R36 ;  /* 0x00000011ff247219 */ /* 0x000fe20000011624 */
[----:B------:R-:W-:Y:S01]  /*47c0*/  IMAD.HI.U32 R38, R3, R4, RZ ;  /* 0x0000000403267227 */ /* 0x000fe200078e00ff */
[----:B------:R-:W-:Y:S03]  /*47d0*/  SHF.R.U32.HI R31, RZ, R18, R31 ;  /* 0x00000012ff1f7219 */ /* 0x000fe6000001161f */
[----:B------:R-:W-:Y:S01]  /*47e0*/  IMAD.HI.U32 R34, R11, R4, RZ ;  /* 0x000000040b227227 */ /* 0x000fe200078e00ff */
[----:B------:R-:W-:Y:S02]  /*47f0*/  @P2 SHF.R.U32.HI R3, RZ, R5, R38 ;  /* 0x00000005ff032219 */ /* 0x000fe40000011626 */
[----:B------:R-:W-:Y:S02]  /*4800*/  SEL R9, R8, R31, !P0 ;  /* 0x0000001f08097207 */ /* 0x000fe40004000000 */
[----:B------:R-:W-:Y:S01]  /*4810*/  @P2 SHF.R.U32.HI R11, RZ, R5, R34 ;  /* 0x00000005ff0b2219 */ /* 0x000fe20000011622 */
[C---:B------:R-:W-:Y:S01]  /*4820*/  IMAD R10, R102.reuse, R3, RZ ;  /* 0x00000003660a7224 */ /* 0x040fe200078e02ff */
[----:B------:R-:W-:Y:S01]  /*4830*/  SEL R3, R13, R36, !P5 ;  /* 0x000000240d037207 */ /* 0x000fe20006800000 */
[C---:B------:R-:W-:Y:S03]  /*4840*/  IMAD.HI.U32 R14, R9.reuse, R4, RZ ;  /* 0x00000004090e7227 */ /* 0x040fe600078e00ff */
[----:B------:R-:W-:Y:S01]  /*4850*/  ISETP.GE.AND P0, PT, R9, R10, PT ;  /* 0x0000000a0900720c */ /* 0x000fe20003f06270 */
[C---:B------:R-:W-:Y:S01]  /*4860*/  IMAD R12, R102.reuse, R11, RZ ;  /* 0x0000000b660c7224 */ /* 0x040fe200078e02ff */
[-C--:B------:R-:W-:Y:S04]  /*4870*/  SHF.R.U32.HI R14, RZ, R5.reuse, R14 ;  /* 0x00000005ff0e7219 */ /* 0x080fe8000001160e */
[----:B------:R-:W-:Y:S02]  /*4880*/  ISETP.GE.OR P0, PT, R3, R12, P0 ;  /* 0x0000000c0300720c */ /* 0x000fe40000706670 */
[----:B------:R-:W-:Y:S05]  /*4890*/  SEL R15, R9, R14, !P2 ;  /* 0x0000000e090f7207 */ /* 0x000fea0005000000 */
[----:B------:R-:W-:Y:S04]  /*48a0*/  IMAD.MOV R14, RZ, RZ, -R15 ;  /* 0x000000ffff0e7224 */ /* 0x000fe800078e0a0f */
[----:B------:R-:W-:Y:S02]  /*48b0*/  IMAD R14, R102, R14, R9 ;  /* 0x0000000e660e7224 */ /* 0x000fe400078e0209 */
[C---:B------:R-:W-:Y:S05]  /*48c0*/  @!P0 IMAD.HI.U32 R10, R3.reuse, R4, RZ ;  /* 0x00000004030a8227 */ /* 0x040fea00078e00ff */
[----:B------:R-:W-:Y:S04]  /*48d0*/  @!P0 SHF.R.U32.HI R10, RZ, R5, R10 ;  /* 0x00000005ff0a8219 */ /* 0x000fe8000001160a */
[----:B------:R-:W-:Y:S01]  /*48e0*/  @!P0 SEL R0, R3, R10, !P2 ;  /* 0x0000000a03008207 */ /* 0x000fe20005000000 */
[----:B------:R-:W-:Y:S03]  /*48f0*/  IMAD.MOV R10, RZ, RZ, -R3 ;  /* 0x000000ffff0a7224 */ /* 0x000fe600078e0a03 */
[----:B------:R-:W-:Y:S01]  /*4900*/  @!P0 IADD3 R15, PT, PT, R15, -R0, RZ ;  /* 0x800000000f0f8210 */ /* 0x000fe20007ffe0ff */
[----:B------:R-:W-:Y:S01]  /*4910*/  @!P0 IMAD R0, R11, R14, R0 ;  /* 0x0000000e0b008224 */ /* 0x000fe200078e0200 */
[----:B------:R-:W-:Y:S01]  /*4920*/  IADD3 R11, PT, PT, -R9, RZ, RZ ;  /* 0x000000ff090b7210 */ /* 0x000fe20007ffe1ff */
[----:B------:R-:W-:Y:S02]  /*4930*/  IMAD R13, R2, R10, R13 ;  /* 0x0000000a020d7224 */ /* 0x000fe400078e020d */
[----:B------:R-:W-:Y:S02]  /*4940*/  @!P0 IMAD R9, R15, R102, R3 ;  /* 0x000000660f098224 */ /* 0x000fe400078e0203 */
[----:B------:R-:W-:Y:S02]  /*4950*/  @!P0 IMAD.MOV.U32 R3, RZ, RZ, R0 ;  /* 0x000000ffff038224 */ /* 0x000fe400078e0000 */
[----:B------:R-:W-:Y:S02]  /*4960*/  IMAD R8, R6, R11, R8 ;  /* 0x0000000b06087224 */ /* 0x000fe400078e0208 */
[----:B------:R-:W-:Y:S02]  /*4970*/  IMAD R13, R3, R2, R13 ;  /* 0x00000002030d7224 */ /* 0x000fe400078e020d */
[----:B------:R-:W-:Y:S02]  /*4980*/  IMAD R8, R9, R6, R8 ;  /* 0x0000000609087224 */ /* 0x000fe400078e0208 */
.L_x_87:
[----:B------:R-:W-:Y:S05]  /*4990*/  BRA.U UP1, `(.L_x_88) ;  /* 0x0000000101107547 */ /* 0x000fea000b800000 */
[----:B------:R-:W-:Y:S04]  /*49a0*/  MOV R0, UR14 ;  /* 0x0000000e00007c02 */ /* 0x000fe80008000f00 */
[----:B------:R-:W-:Y:S04]  /*49b0*/  SHF.L.U32 R3, R0, 0x1f, RZ ;  /* 0x0000001f00037819 */ /* 0x000fe800000006ff */
[----:B------:R-:W1:Y:S02]  /*49c0*/  SYNCS.PHASECHK.TRANS64.TRYWAIT P0, [UR6+0x58], R3 ;  /* 0x00005803ff0075a7 */ /* 0x000e640008001106 */
[----:B-1----:R-:W-:Y:S05]  /*49d0*/  @!P0 BRA `(.L_x_89) ;  /* 0x0000003c00dc8947 */ /* 0x002fea0003800000 */
.L_x_88:
[----:B------:R-:W-:Y:S05]  /*49e0*/  BRA.U !UP5, `(.L_x_90) ;  /* 0x000000010d347547 */ /* 0x000fea000b800000 */
[----:B------:R-:W-:Y:S01]  /*49f0*/  UPLOP3.LUT UP0, UPT, UPT, UPT, UP4, 0x80, 0x8 ;  /* 0x000000000008789c */ /* 0x000fe20003f0f040 */
[----:B-1----:R-:W-:Y:S02]  /*4a00*/  HFMA2 R0, -RZ, RZ, 0, 5.9604644775390625e-08 ;  /* 0x00000001ff007431 */ /* 0x002fe400000001ff */
[----:B------:R-:W-:Y:S03]  /*4a10*/  IMAD.MOV.U32 R216, RZ, RZ, 0x1 ;  /* 0x00000001ffd87424 */ /* 0x000fe600078e00ff */
[----:B------:R-:W-:Y:S05]  /*4a20*/  PLOP3.LUT P0, PT, PT, PT, UP0, 0x80, 0x8 ;  /* 0x000000000008781c */ /* 0x000fea0003f0f008 */
[----:B------:R-:W1:Y:S01]  /*4a30*/  @UP0 LDCU.64 UR8, c[0x0][0x888] ;  /* 0x00011100ff0807ac */ /* 0x000e620008000a00 */
[----:B------:R-:W-:Y:S07]  /*4a40*/  @UP0 UIMAD UR7, UR36, UR4, URZ ;  /* 0x00000004240702a4 */ /* 0x000fee000f8e02ff */
[----:B------:R-:W-:Y:S01]  /*4a50*/  @!P0 PRMT R216, R0, 0x7610, R216 ;  /* 0x0000761000d88816 */ /* 0x000fe200000000d8 */
[----:B-1----:R-:W-:Y:S03]  /*4a60*/  @UP0 UIMAD.WIDE UR8, UR7, 0x4, UR8 ;  /* 0x00000004070808a5 */ /* 0x002fe6000f8e0208 */
[----:B------:R-:W1:Y:S03]  /*4a70*/  @!UP0 LDCU UR7, c[0x0][0x880] ;  /* 0x00011000ff0787ac */ /* 0x000e660008000800 */
[----:B------:R-:W-:Y:S01]  /*4a80*/  IMAD.U32 R10, RZ, RZ, UR8 ;  /* 0x00000008ff0a7e24 */ /* 0x000fe2000f8e00ff */
[----:B------:R-:W-:Y:S05]  /*4a90*/  MOV R11, UR9 ;  /* 0x00000009000b7c02 */ /* 0x000fea0008000f00 */
[----:B-----5:R4:W5:Y:S02]  /*4aa0*/  @P0 LDG.E R111, desc[UR40][R10.64] ;  /* 0x000000280a6f0981 */ /* 0x020964000c1e1900 */
[----:B-1--4-:R-:W-:Y:S07]  /*4ab0*/  @!P0 IMAD.U32 R111, RZ, RZ, UR7 ;  /* 0x00000007ff6f8e24 */ /* 0x012fee000f8e00ff */
.L_x_90:
[----:B-----5:R-:W-:Y:S01]  /*4ac0*/  @!P4 FSETP.EQ.AND P5, PT, R111, RZ, PT ;  /* 0x000000ff6f00c20b */ /* 0x020fe20003fa2000 */
[----:B------:R-:W-:Y:S01]  /*4ad0*/  @!UPT UIADD3 URZ, UPT, UPT, URZ, URZ, URZ ;  /* 0x000000fffffff290 */ /* 0x000fe2000fffe0ff */
[----:B------:R-:W-:Y:S11]  /*4ae0*/  @!P4 BRA `(.L_x_91) ;  /* 0x000000000014c947 */ /* 0x000ff60003800000 */
[----:B------:R-:W-:Y:S02]  /*4af0*/  LOP3.LUT P0, RZ, R216, 0xff, RZ, 0xc0, !PT ;  /* 0x000000ffd8ff7812 */ /* 0x000fe4000780c0ff */
[----:B------:R-:W-:Y:S04]  /*4b00*/  PLOP3.LUT P5, PT, PT, PT, UP0, 0x80, 0x8 ;  /* 0x000000000008781c */ /* 0x000fe80003faf008 */
[----:B------:R-:W-:Y:S07]  /*4b10*/  PLOP3.LUT P5, PT, P5, PT, PT, 0x8, 0x80 ;  /* 0x000000000080781c */ /* 0x000fee0002fae170 */
[----:B------:R-:W-:Y:S11]  /*4b20*/  @P0 FSETP.EQ.AND P5, PT, R111, RZ, PT ;  /* 0x000000ff6f00020b */ /* 0x000ff60003fa2000 */
[----:B------:R-:W-:Y:S02]  /*4b30*/  @!UPT UIADD3 URZ, UPT, UPT, URZ, URZ, URZ ;  /* 0x000000fffffff290 */ /* 0x000fe4000fffe0ff */
.L_x_91:
[----:B------:R-:W4:Y:S01]  /*4b40*/  SYNCS.PHASECHK.TRANS64.TRYWAIT P4, [UR6+0x48], R26 ;  /* 0x0000481aff0075a7 */ /* 0x000f220008081106 */
[----:B------:R-:W-:Y:S01]  /*4b50*/  @P3 SHF.R.U32.HI R27, RZ, 0x10, R21 ;  /* 0x00000010ff1b3819 */ /* 0x000fe20000011615 */
[----:B------:R-:W-:Y:S01]  /*4b60*/  VIADD R29, R29, 0x1 ;  /* 0x000000011d1d7836 */ /* 0x000fe20000000000 */
[----:B------:R-:W5:Y:S08]  /*4b70*/  LDC.64 R14, c[0x0][0xb10] ;  /* 0x0002c400ff0e7b82 */ /* 0x000f700000000a00 */
[----:B------:R-:W2:Y:S08]  /*4b80*/  LDC.64 R10, c[0x0][0xb18] ;  /* 0x0002c600ff0a7b82 */ /* 0x000eb00000000a00 */
[----:B-1----:R-:W1:Y:S08]  /*4b90*/  @!P1 LDC R0, c[0x0][0xb20] ;  /* 0x0002c800ff009b82 */ /* 0x002e700000000800 */
[----:B------:R-:W3:Y:S01]  /*4ba0*/  @!P1 LDC R3, c[0x0][0xb0c] ;  /* 0x0002c300ff039b82 */ /* 0x000ee20000000800 */
[----:B-----5:R-:W-:Y:S05]  /*4bb0*/  @!P1 IMAD.HI.U32 R14, R13, R14, RZ ;  /* 0x0000000e0d0e9227 */ /* 0x020fea00078e00ff */
[----:B------:R-:W-:Y:S01]  /*4bc0*/  @!P1 SHF.R.U32.HI R14, RZ, R15, R14 ;  /* 0x0000000fff0e9219 */ /* 0x000fe2000001160e */
[----:B--2---:R-:W-:Y:S01]  /*4bd0*/  @!P1 IMAD.HI.U32 R11, R8, R11, RZ ;  /* 0x0000000b080b9227 */ /* 0x004fe200078e00ff */
[----:B------:R-:W-:Y:S04]  /*4be0*/  @!P1 ISETP.NE.AND P0, PT, R10, 0x1, PT ;  /* 0x000000010a00980c */ /* 0x000fe80003f05270 */
[----:B-1----:R-:W-:Y:S02]  /*4bf0*/  @!P1 SHF.R.U32.HI R9, RZ, R0, R11 ;  /* 0x00000000ff099219 */ /* 0x002fe4000001160b */
[----:B---3--:R-:W-:Y:S02]  /*4c00*/  @!P1 ISETP.NE.AND P2, PT, R3, 0x1, PT ;  /* 0x000000010300980c */ /* 0x008fe40003f45270 */
[----:B------:R-:W-:Y:S02]  /*4c10*/  @!P1 SEL R9, R8, R9, !P0 ;  /* 0x0000000908099207 */ /* 0x000fe40004000000 */
[----:B------:R-:W-:Y:S02]  /*4c20*/  ELECT P0, URZ, PT ;  /* 0x0000000000ff782f */ /* 0x000fe40003800000 */
[----:B------:R-:W-:Y:S05]  /*4c30*/  @!P1 SEL R14, R13, R14, !P2 ;  /* 0x0000000e0d0e9207 */ /* 0x000fea0005000000 */
[----:B------:R-:W-:Y:S02]  /*4c40*/  @!P1 IMAD.IADD R0, R9, 0x1, -R14 ;  /* 0x0000000109009824 */ /* 0x000fe400078e0a0e */
[----:B------:R-:W-:Y:S02]  /*4c50*/  @!P1 IMAD.IADD R9, R14, 0x1, -R9 ;  /* 0x000000010e099824 */ /* 0x000fe400078e0a09 */
[----:B------:R-:W-:Y:S02]  /*4c60*/  @!P1 IMAD R13, R0, R3, R13 ;  /* 0x00000003000d9224 */ /* 0x000fe400078e020d */
[----:B------:R-:W-:Y:S01]  /*4c70*/  @!P1 IMAD R8, R9, R10, R8 ;  /* 0x0000000a09089224 */ /* 0x000fe200078e0208 */
[----:B----4-:R-:W-:Y:S06]  /*4c80*/  @!P4 BRA `(.L_x_92) ;  /* 0x0000003c0048c947 */ /* 0x010fec0003800000 */
.L_x_148:
[----:B------:R-:W-:Y:S01]  /*4c90*/  PLOP3.LUT P5, PT, P5, P0, PT, 0xf2, 0x2f ;  /* 0x00000000002f781c */ /* 0x000fe20002fa1e72 */
[----:B------:R-:W-:Y:S01]  /*4ca0*/  UMOV UR22, 0x0 ;  /* 0x0000000000167882 */ /* 0x000fe20000000000 */
[----:B------:R-:W-:Y:S01]  /*4cb0*/  UMOV UR23, 0x10000000 ;  /* 0x1000000000177882 */ /* 0x000fe20000000000 */
[----:B------:R-:W-:Y:S01]  /*4cc0*/  LOP3.LUT R30, R30, 0x1, RZ, 0x3c, !PT ;  /* 0x000000011e1e7812 */ /* 0x000fe200078e3cff */
[----:B------:R-:W-:Y:S01]  /*4cd0*/  UMOV UR28, UR36 ;  /* 0x00000024001c7c82 */ /* 0x000fe20008000000 */
[----:B------:R-:W-:Y:S01]  /*4ce0*/  UMOV UR20, UR36 ;  /* 0x0000002400147c82 */ /* 0x000fe20008000000 */
[----:B------:R-:W-:Y:S01]  /*4cf0*/  UMOV UR12, UR36 ;  /* 0x00000024000c7c82 */ /* 0x000fe20008000000 */
[----:B------:R-:W-:Y:S06]  /*4d00*/  @P3 R2UR UR36, R27 ;  /* 0x000000001b2432ca */ /* 0x000fec00000e0000 */
[----:B-1----:R-:W-:Y:S01]  /*4d10*/  @!P5 IADD3 R3, P0, PT, R32, 0x580, RZ ;  /* 0x000005802003d810 */ /* 0x002fe20007f1e0ff */
[----:B------:R-:W-:Y:S01]  /*4d20*/  @!P5 IMAD R215, R215, 0x60, RZ ;  /* 0x00000060d7d7d824 */ /* 0x000fe200078e02ff */
[----:B------:R-:W-:Y:S01]  /*4d30*/  VOTEU.ALL UP1, P5 ;  /* 0x0000000000ff7886 */ /* 0x000fe20002820000 */
[----:B------:R-:W-:Y:S01]  /*4d40*/  @!P5 IMAD.SHL.U32 R213, R213, 0x80, RZ ;  /* 0x00000080d5d5d824 */ /* 0x000fe200078e00ff */
[----:B------:R-:W-:Y:S01]  /*4d50*/  @!P5 R2UR UR8, R3 ;  /* 0x000000000308d2ca */ /* 0x000fe200000e0000 */
[----:B------:R-:W-:Y:S01]  /*4d60*/  @!P5 IMAD.X R0, RZ, RZ, R33, P0 ;  /* 0x000000ffff00d224 */ /* 0x000fe200000e0621 */
[----:B------:R-:W-:Y:S01]  /*4d70*/  @!P5 R2UR UR26, R215 ;  /* 0x00000000d71ad2ca */ /* 0x000fe200000e0000 */
[----:B------:R-:W-:Y:S01]  /*4d80*/  @!UP1 UIADD3 UR25, UPT, UPT, UR6, 0x40, URZ ;  /* 0x0000004006199890 */ /* 0x000fe2000fffe0ff */
[----:B------:R-:W-:Y:S01]  /*4d90*/  @!P5 R2UR UR27, R213 ;  /* 0x00000000d51bd2ca */ /* 0x000fe200000e0000 */
[----:B------:R-:W-:Y:S01]  /*4da0*/  @!UP1 UIADD3 UR24, UPT, UPT, UR6, 0x200, URZ ;  /* 0x0000020006189890 */ /* 0x000fe2000fffe0ff */
[----:B------:R-:W-:Y:S01]  /*4db0*/  @!P5 R2UR UR7, R0 ;  /* 0x000000000007d2ca */ /* 0x000fe200000e0000 */
[----:B------:R-:W-:Y:S01]  /*4dc0*/  VOTEU.ALL UP3, P5 ;  /* 0x0000000000ff7886 */ /* 0x000fe20002860000 */
[----:B------:R-:W-:Y:S01]  /*4dd0*/  @!UP1 UIADD3 UR16, UPT, UPT, UR6, 0x1200, URZ ;  /* 0x0000120006109890 */ /* 0x000fe2000fffe0ff */
[C---:B------:R-:W-:Y:S01]  /*4de0*/  ISETP.NE.AND P0, PT, R29.reuse, 0x2, PT ;  /* 0x000000021d00780c */ /* 0x040fe20003f05270 */
[----:B------:R-:W-:Y:S01]  /*4df0*/  VOTEU.ALL UP2, P5 ;  /* 0x0000000000ff7886 */ /* 0x000fe20002840000 */
[----:B------:R-:W-:Y:S01]  /*4e00*/  UMOV UR17, UR25 ;  /* 0x0000001900117c82 */ /* 0x000fe20008000000 */
[----:B------:R-:W-:Y:S01]  /*4e10*/  UMOV UR9, UR25 ;  /* 0x0000001900097c82 */ /* 0x000fe20008000000 */
[----:B------:R-:W-:Y:S01]  /*4e20*/  IMAD.U32 R10, RZ, RZ, UR8 ;  /* 0x00000008ff0a7e24 */ /* 0x000fe2000f8e00ff */
[----:B------:R-:W-:Y:S01]  /*4e30*/  @!UP1 UIADD3 UR8, UPT, UPT, UR6, 0x2200, URZ ;  /* 0x0000220006089890 */ /* 0x000fe2000fffe0ff */
[----:B------:R-:W-:Y:S01]  /*4e40*/  SEL R3, RZ, 0x1, P0 ;  /* 0x00000001ff037807 */ /* 0x000fe20000000000 */
[----:B------:R-:W-:Y:S01]  /*4e50*/  @!UP1 UIADD3 UR18, UPT, UPT, UR26, 0x20, URZ ;  /* 0x000000201a129890 */ /* 0x000fe2000fffe0ff */
[----:B------:R-:W-:Y:S01]  /*4e60*/  SEL R29, R29, RZ, P0 ;  /* 0x000000ff1d1d7207 */ /* 0x000fe20000000000 */
[----:B------:R-:W-:Y:S01]  /*4e70*/  UMOV UR19, UR27 ;  /* 0x0000001b00137c82 */ /* 0x000fe20008000000 */
[----:B------:R-:W-:Y:S01]  /*4e80*/  IMAD.U32 R11, RZ, RZ, UR7 ;  /* 0x00000007ff0b7e24 */ /* 0x000fe2000f8e00ff */
[----:B------:R-:W-:Y:S01]  /*4e90*/  @!P5 R2UR UR30, R10 ;  /* 0x000000000a1ed2ca */ /* 0x000fe200000e0000 */
[----:B------:R-:W-:Y:S01]  /*4ea0*/  @!UP1 UIADD3 UR10, UPT, UPT, UR26, 0x40, URZ ;  /* 0x000000401a0a9890 */ /* 0x000fe2000fffe0ff */
[----:B------:R-:W-:Y:S01]  /*4eb0*/  LOP3.LUT R28, R28, R3, RZ, 0x3c, !PT ;  /* 0x000000031c1c7212 */ /* 0x000fe200078e3cff */
[----:B------:R-:W-:Y:S01]  /*4ec0*/  VOTEU.ALL UP1, P5 ;  /* 0x0000000000ff7886 */ /* 0x000fe20002820000 */
[----:B------:R-:W-:Y:S01]  /*4ed0*/  @!P5 R2UR UR31, R11 ;  /* 0x000000000b1fd2ca */ /* 0x000fe200000e0000 */
[----:B------:R-:W-:Y:S01]  /*4ee0*/  UMOV UR11, UR27 ;  /* 0x0000001b000b7c82 */ /* 0x000fe20008000000 */
[----:B------:R-:W-:Y:S02]  /*4ef0*/  IMAD.IADD R215, R8, 0x1, R212 ;  /* 0x0000000108d77824 */ /* 0x000fe400078e02d4 */
[----:B------:R-:W-:Y:S09]  /*4f00*/  IMAD.IADD R213, R13, 0x1, R214 ;  /* 0x000000010dd57824 */ /* 0x000ff200078e02d6 */
[----:B------:R4:W-:Y:S01]  /*4f10*/  @!UP3 UTMALDG.3D [UR24], [UR30], desc[UR22] ;  /* 0x000016181e00b5b4 */ /* 0x0009e20008011000 */
[----:B------:R4:W-:Y:S01]  /*4f20*/  @!UP2 UTMALDG.3D [UR16], [UR30], desc[UR22] ;  /* 0x000016101e00a5b4 */ /* 0x0009e20008011000 */
[----:B------:R4:W-:Y:S01]  /*4f30*/  @!UP1 UTMALDG.3D [UR8], [UR30], desc[UR22] ;  /* 0x000016081e0095b4 */ /* 0x0009e20008011000 */
[----:B------:R4:W-:Y:S01]  /*4f40*/  @!P5 SYNCS.ARRIVE.TRANS64.RED.A0TR RZ, [UR6+0x40], R25 ;  /* 0x00004019ffffd9a7 */ /* 0x0009e20008300406 */
[----:B------:R-:W-:Y:S01]  /*4f50*/  UPLOP3.LUT UP1, UPT, UPT, UPT, UPT, 0x80, 0x8 ;  /* 0x000000000008789c */ /* 0x000fe20003f2f070 */
[----:B------:R-:W-:Y:S01]  /*4f60*/  SYNCS.ARRIVE.TRANS64.RED.A1T0 RZ, [UR37], RZ ;  /* 0x000000ffffff79a7 */ /* 0x000fe20008100425 */
[----:B------:R-:W-:Y:S09]  /*4f70*/  @P3 BRA `(.L_x_93) ;  /* 0xfffffff400803947 */ /* 0x000ff2000383ffff */
[----:B------:R-:W-:Y:S07]  /*4f80*/  MOV R0, UR6 ;  /* 0x0000000600007c02 */ /* 0x000fee0008000f00 */
.L_x_94:
[----:B-1----:R-:W-:-:S04]  /*4f90*/  SHF.L.U32 R3, R30, 0x1f, RZ ;  /* 0x0000001f1e037819 */ /* 0x002fc800000006ff */
[----:B------:R1:W2:Y:S03]  /*4fa0*/  SYNCS.PHASECHK.TRANS64.TRYWAIT P0, [R0+URZ+0x48], R3 ;  /* 0x00004803000075a7 */ /* 0x0002a600080011ff */
[----:B--2---:R-:W-:Y:S05]  /*4fb0*/  @!P0 NANOSLEEP.SYNCS 0x989680 ;  /* 0x009896800000895d */ /* 0x004fea0003900000 */
[----:B------:R-:W2:Y:S02]  /*4fc0*/  @!P0 SYNCS.PHASECHK.TRANS64 P0, [R0+URZ+0x48], R3 ;  /* 0x00004803000085a7 */ /* 0x000ea400080010ff */
[----:B--2-4-:R-:W-:Y:S05]  /*4fd0*/  @P0 EXIT ;  /* 0x000000000000094d */ /* 0x014fea0003800000 */
[----:B------:R-:W-:Y:S05]  /*4fe0*/  BRA `(.L_x_94) ;  /* 0xfffffffc00e87947 */ /* 0x000fea000383ffff */
.L_x_85:
[----:B------:R-:W-:-:S06]  /*4ff0*/  UISETP.GE.AND UP1, UPT, UR10, 0x4, UPT ;  /* 0x000000040a00788c */ /* 0x000fcc000bf26270 */
[----:B------:R-:W-:-:S13]  /*5000*/  PLOP3.LUT P0, PT, PT, PT, UP1, 0x80, 0x8 ;  /* 0x000000000008781c */ /* 0x000fda0003f0f018 */
[----:B------:R-:W-:Y:S05]  /*5010*/  @!P0 EXIT ;  /* 0x000000000000894d */ /* 0x000fea0003800000 */
[----:B------:R-:W-:Y:S01]  /*5020*/  BAR.SYNC.DEFER_BLOCKING 0x6, 0xa0 ;  /* 0x0182800000007b1d */ /* 0x000fe20000010000 */
[C---:B------:R-:W-:Y:S02]  /*5030*/  IMAD.SHL.U32 R224, R223.reuse, 0x20, RZ ;  /* 0x00000020dfe07824 */ /* 0x040fe400078e00ff */
[----:B------:R-:W-:Y:S02]  /*5040*/  HFMA2 R7, -RZ, RZ, 0, 9.5367431640625e-07 ;  /* 0x00000010ff077431 */ /* 0x000fe400000001ff */
[C---:B------:R-:W-:Y:S01]  /*5050*/  IMAD.SHL.U32 R0, R223.reuse, 0x4, RZ ;  /* 0x00000004df007824 */ /* 0x040fe200078e00ff */
[----:B------:R-:W-:Y:S01]  /*5060*/  CS2R R228, SRZ ;  /* 0x0000000000e47805 */ /* 0x000fe2000001ff00 */
[----:B------:R-:W-:Y:S01]  /*5070*/  IMAD.MOV.U32 R219, RZ, RZ, 0x1010 ;  /* 0x00001010ffdb7424 */ /* 0x000fe200078e00ff */
[----:B------:R-:W-:Y:S01]  /*5080*/  UMOV UR43, 0x400 ;  /* 0x00000400002b7882 */ /* 0x000fe20000000000 */
[----:B------:R-:W1:Y:S01]  /*5090*/  LDC R221, c[0x0][0x370] ;  /* 0x0000dc00ffdd7b82 */ /* 0x000e620000000800 */
[----:B------:R-:W-:Y:S01]  /*50a0*/  ULEA UR43, UR37, UR43, 0x18 ;  /* 0x0000002b252b7291 */ /* 0x000fe2000f8ec0ff */
[----:B------:R-:W-:Y:S01]  /*50b0*/  LOP3.LUT P0, R5, R224, 0x80, RZ, 0xc0, !PT ;  /* 0x00000080e0057812 */ /* 0x000fe2000780c0ff */
[----:B------:R-:W-:Y:S01]  /*50c0*/  IMAD.U32 R2, R223, 0x10000, RZ ;  /* 0x00010000df027824 */ /* 0x000fe200078e00ff */
[----:B------:R-:W-:Y:S01]  /*50d0*/  MOV R232, RZ ;  /* 0x000000ff00e87202 */ /* 0x000fe20000000f00 */
[----:B------:R-:W-:Y:S01]  /*50e0*/  UIADD3 UR4, UPT, UPT, UR43, 0x3200, URZ ;  /* 0x000032002b047890 */ /* 0x000fe2000fffe0ff */
[----:B------:R-:W-:Y:S01]  /*50f0*/  LOP3.LUT R5, R5, 0x10, R0, 0xf8, !PT ;  /* 0x0000001005057812 */ /* 0x000fe200078ef800 */
[----:B------:R-:W-:Y:S01]  /*5100*/  IMAD.MOV.U32 R109, RZ, RZ, RZ ;  /* 0x000000ffff6d7224 */ /* 0x000fe200078e00ff */
[----:B------:R-:W2:Y:S01]  /*5110*/  LDC R104, c[0x0][0xb0c] ;  /* 0x0002c300ff687b82 */ /* 0x000ea20000000800 */
[----:B------:R-:W-:Y:S01]  /*5120*/  SEL R7, R7, 0xfffffff0, !P0 ;  /* 0xfffffff007077807 */ /* 0x000fe20004000000 */
[----:B------:R-:W-:Y:S01]  /*5130*/  IMAD.MOV.U32 R227, RZ, RZ, RZ ;  /* 0x000000ffffe37224 */ /* 0x000fe200078e00ff */
[----:B------:R-:W-:Y:S01]  /*5140*/  LOP3.LUT R224, R5, 0xf60, R224, 0xf8, !PT ;  /* 0x00000f6005e07812 */ /* 0x000fe200078ef8e0 */
[----:B------:R-:W-:Y:S01]  /*5150*/  IMAD.MOV.U32 R5, RZ, RZ, 0x2010 ;  /* 0x00002010ff057424 */ /* 0x000fe200078e00ff */
[----:B------:R-:W-:Y:S01]  /*5160*/  SEL R219, R219, 0xff0, !P0 ;  /* 0x00000ff0dbdb7807 */ /* 0x000fe20004000000 */
[----:B------:R-:W3:Y:S01]  /*5170*/  LDCU.64 UR46, c[0x0][0x348] ;  /* 0x00006900ff2e77ac */ /* 0x000ee20008000a00 */
[----:B------:R-:W-:Y:S01]  /*5180*/  IADD3 R218, PT, PT, R224, UR43, RZ ;  /* 0x0000002be0da7c10 */ /* 0x000fe2000fffe0ff */
[----:B------:R-:W4:Y:S01]  /*5190*/  LDC R217, c[0x0][0xb20] ;  /* 0x0002c800ffd97b82 */ /* 0x000f220000000800 */
[----:B------:R-:W3:Y:S01]  /*51a0*/  LDS R3, [UR43+0x110] ;  /* 0x0001102bff037984 */ /* 0x000ee20008000800 */
[----:B------:R-:W-:Y:S01]  /*51b0*/  LOP3.LUT R2, R2, 0x600000, RZ, 0xc0, !PT ;  /* 0x0060000002027812 */ /* 0x000fe200078ec0ff */
[----:B------:R-:W1:Y:S01]  /*51c0*/  LDCU.64 UR38, c[0x0][0x888] ;  /* 0x00011100ff2677ac */ /* 0x000e620008000a00 */
[----:B------:R-:W-:Y:S01]  /*51d0*/  SEL R5, R5, 0x1ff0, !P0 ;  /* 0x00001ff005057807 */ /* 0x000fe20004000000 */
[--C-:B------:R-:W-:Y:S01]  /*51e0*/  IMAD.IADD R220, R7, 0x1, R218.reuse ;  /* 0x0000000107dc7824 */ /* 0x100fe200078e02da */
[----:B------:R-:W-:Y:S01]  /*51f0*/  MOV R230, UR4 ;  /* 0x0000000400e67c02 */ /* 0x000fe20008000f00 */
[----:B------:R-:W-:Y:S01]  /*5200*/  IMAD.IADD R219, R219, 0x1, R218 ;  /* 0x00000001dbdb7824 */ /* 0x000fe200078e02da */
[----:B------:R-:W1:Y:S01]  /*5210*/  LDC R103, c[0x0][0xb30] ;  /* 0x0002cc00ff677b82 */ /* 0x000e620000000800 */
[----:B------:R-:W-:Y:S01]  /*5220*/  IADD3 R218, PT, PT, R5, R218, RZ ;  /* 0x000000da05da7210 */ /* 0x000fe20007ffe0ff */
[----:B------:R-:W-:-:S06]  /*5230*/  UIADD3 UR42, UPT, UPT, UR43, 0x200, URZ ;  /* 0x000002002b2a7890 */ /* 0x000fcc000fffe0ff */
[----:B------:R-:W1:Y:S08]  /*5240*/  LDC.64 R206, c[0x0][0xb10] ;  /* 0x0002c400ffce7b82 */ /* 0x000e700000000a00 */
[----:B------:R-:W1:Y:S08]  /*5250*/  LDC.64 R100, c[0x0][0xb18] ;  /* 0x0002c600ff647b82 */ /* 0x000e700000000a00 */
[----:B------:R-:W1:Y:S08]  /*5260*/  LDC.64 R202, c[0x0][0x888] ;  /* 0x00022200ffca7b82 */ /* 0x000e700000000a00 */
[----:B------:R-:W1:Y:S01]  /*5270*/  LDC.64 R98, c[0x0][0xb28] ;  /* 0x0002ca00ff627b82 */ /* 0x000e620000000a00 */
[----:B---3--:R-:W-:-:S07]  /*5280*/  IMAD.IADD R2, R3, 0x1, R2 ;  /* 0x0000000103027824 */ /* 0x008fce00078e0202 */
[----:B------:R-:W3:Y:S08]  /*5290*/  LDC.64 R204, c[0x0][0x890] ;  /* 0x00022400ffcc7b82 */ /* 0x000ef00000000a00 */
[----:B------:R-:W1:Y:S08]  /*52a0*/  LDC.64 R200, c[0x0][0x8b0] ;  /* 0x00022c00ffc87b82 */ /* 0x000e700000000a00 */
[----:B------:R-:W1:Y:S08]  /*52b0*/  LDC.64 R198, c[0x0][0x8a8] ;  /* 0x00022a00ffc67b82 */ /* 0x000e700000000a00 */
[----:B--2-4-:R-:W1:Y:S02]  /*52c0*/  LDC R222, c[0x0][0x374] ;  /* 0x0000dd00ffde7b82 */ /* 0x014e640000000800 */
.L_x_114:
[----:B------:R-:W-:Y:S02]  /*52d0*/  LEA R0, R232, UR43, 0x3 ;  /* 0x0000002be8007c11 */ /* 0x000fe4000f8e18ff */
[----:B------:R-:W-:Y:S02]  /*52e0*/  SHF.L.U32 R3, R228, 0x1f, RZ ;  /* 0x0000001fe4037819 */ /* 0x000fe400000006ff */
[----:B------:R-:W-:Y:S02]  /*52f0*/  LEA R16, R232, UR43, 0x4 ;  /* 0x0000002be8107c11 */ /* 0x000fe4000f8e20ff */
[----:B--2---:R-:W2:Y:S02]  /*5300*/  SYNCS.PHASECHK.TRANS64.TRYWAIT P0, [R0+URZ+0x60], R3 ;  /* 0x00006003000075a7 */ /* 0x004ea400080011ff */
[----:B--23--:R-:W-:Y:S05]  /*5310*/  @!P0 BRA `(.L_x_95) ;  /* 0x0000003400bc8947 */ /* 0x00cfea0003800000 */
.L_x_149:
[----:B------:R-:W4:Y:S01]  /*5320*/  LDC.64 R14, c[0x0][0xb10] ;  /* 0x0002c400ff0e7b82 */ /* 0x000f220000000a00 */
[----:B------:R-:W3:Y:S01]  /*5330*/  LDS.128 R16, [R16+0xf0] ;  /* 0x0000f00010107984 */ /* 0x000ee20000000c00 */
[----:B-1----:R-:W-:Y:S01]  /*5340*/  ISETP.NE.AND P1, PT, R103, 0x1, PT ;  /* 0x000000016700780c */ /* 0x002fe20003f25270 */
[----:B--2---:R-:W-:Y:S01]  /*5350*/  VIADD R0, R0, 0x70 ;  /* 0x0000007000007836 */ /* 0x004fe20000000000 */
[----:B------:R-:W-:Y:S04]  /*5360*/  ISETP.GE.AND P0, PT, R102, 0x1, PT ;  /* 0x000000016600780c */ /* 0x000fe80003f06270 */
[----:B------:R-:W1:Y:S01]  /*5370*/  LDC.64 R12, c[0x0][0xb18] ;  /* 0x0002c600ff0c7b82 */ /* 0x000e620000000a00 */
[----:B------:R-:W-:Y:S01]  /*5380*/  PRMT R0, RZ, 0x654, R0 ;  /* 0x00000654ff007816 */ /* 0x000fe20000000000 */
[----:B------:R-:W-:Y:S01]  /*5390*/  @!PT LDS RZ, [RZ] ;  /* 0x00000000fffff984 */ /* 0x000fe20000000800 */
[----:B------:R-:W-:Y:S01]  /*53a0*/  @!PT LDS RZ, [RZ] ;  /* 0x00000000fffff984 */ /* 0x000fe20000000800 */
[----:B------:R-:W-:Y:S01]  /*53b0*/  @!PT LDS RZ, [RZ] ;  /* 0x00000000fffff984 */ /* 0x000fe20000000800 */
[----:B------:R-:W-:Y:S01]  /*53c0*/  @!PT LDS RZ, [RZ] ;  /* 0x00000000fffff984 */ /* 0x000fe20000000800 */
[----:B------:R2:W-:Y:S06]  /*53d0*/  MEMBAR.ALL.CTA ;  /* 0x0000000000007992 */ /* 0x0005ec0000008000 */
[----:B--2---:R-:W2:Y:S01]  /*53e0*/  FENCE.VIEW.ASYNC.S ;  /* 0x00000000000073c6 */ /* 0x004ea20000000000 */
[----:B------:R-:W1:Y:S08]  /*53f0*/  @!P1 LDC R11, c[0x0][0xb20] ;  /* 0x0002c800ff0b9b82 */ /* 0x000e700000000800 */
[----:B------:R-:W1:Y:S01]  /*5400*/  @!P1 LDC R10, c[0x0][0xb0c] ;  /* 0x0002c300ff0a9b82 */ /* 0x000e620000000800 */
[----:B--2---:R2:W-:Y:S01]  /*5410*/  SYNCS.ARRIVE.TRANS64.RED.A1T0 RZ, [R0+URZ], RZ ;  /* 0x000000ff00ff79a7 */ /* 0x0045e200081004ff */
[----:B---3--:R-:W-:Y:S04]  /*5420*/  LOP3.LUT P4, RZ, R18, 0x1, RZ, 0xc0, !PT ;  /* 0x0000000112ff7812 */ /* 0x008fe8000788c0ff */
[----:B------:R-:W-:Y:S09]  /*5430*/  P2R R231, PR, RZ, 0x10 ;  /* 0x00000010ffe77803 */ /* 0x000ff20000000000 */
[----:B------:R-:W-:Y:S02]  /*5440*/  @P4 MOV R107, R16 ;  /* 0x00000010006b4202 */ /* 0x000fe40000000f00 */
[----:B------:R-:W-:Y:S01]  /*5450*/  @P4 LOP3.LUT R105, R17, 0xffff, RZ, 0xc0, !PT ;  /* 0x0000ffff11694812 */ /* 0x000fe200078ec0ff */
[----:B--2-4-:R-:W-:Y:S06]  /*5460*/  @!P0 BRA `(.L_x_96) ;  /* 0x0000000000a48947 */ /* 0x014fec0003800000 */
[----:B------:R-:W-:Y:S01]  /*5470*/  IMAD.HI.U32 R22, R222, R101, RZ ;  /* 0x00000065de167227 */ /* 0x000fe200078e00ff */
[----:B------:R-:W-:Y:S02]  /*5480*/  ISETP.NE.AND P0, PT, R100, 0x1, PT ;  /* 0x000000016400780c */ /* 0x000fe40003f05270 */
[----:B------:R-:W-:Y:S01]  /*5490*/  ISETP.NE.AND P2, PT, R102, 0x1, PT ;  /* 0x000000016600780c */ /* 0x000fe20003f45270 */
[-C--:B------:R-:W-:Y:S01]  /*54a0*/  IMAD.HI.U32 R20, R221, R206.reuse, RZ ;  /* 0x000000cedd147227 */ /* 0x080fe200078e00ff */
[----:B------:R-:W-:Y:S02]  /*54b0*/  SHF.R.U32.HI R21, RZ, R217, R22 ;  /* 0x000000d9ff157219 */ /* 0x000fe40000011616 */
[----:B------:R-:W-:Y:S01]  /*54c0*/  ISETP.NE.AND P3, PT, R104, 0x1, PT ;  /* 0x000000016800780c */ /* 0x000fe20003f65270 */
[----:B------:R-:W-:Y:S01]  /*54d0*/  IMAD.HI.U32 R26, R105, R101, RZ ;  /* 0x00000065691a7227 */ /* 0x000fe200078e00ff */
[----:B------:R-:W-:Y:S02]  /*54e0*/  SHF.R.U32.HI R20, RZ, R207, R20 ;  /* 0x000000cfff147219 */ /* 0x000fe40000011614 */
[----:B------:R-:W-:Y:S01]  /*54f0*/  SEL R3, R222, R21, !P0 ;  /* 0x00000015de037207 */ /* 0x000fe20004000000 */
[----:B------:R-:W-:Y:S01]  /*5500*/  IMAD.HI.U32 R24, R107, R206, RZ ;  /* 0x000000ce6b187227 */ /* 0x000fe200078e00ff */
[----:B------:R-:W-:Y:S03]  /*5510*/  SEL R7, R221, R20, !P3 ;  /* 0x00000014dd077207 */ /* 0x000fe60005800000 */
[-C--:B------:R-:W-:Y:S01]  /*5520*/  IMAD.HI.U32 R20, R3, R98.reuse, RZ ;  /* 0x0000006203147227 */ /* 0x080fe200078e00ff */
[----:B------:R-:W-:Y:S03]  /*5530*/  SHF.R.U32.HI R24, RZ, R207, R24 ;  /* 0x000000cfff187219 */ /* 0x000fe60000011618 */
[----:B------:R-:W-:Y:S01]  /*5540*/  IMAD.HI.U32 R22, R7, R98, RZ ;  /* 0x0000006207167227 */ /* 0x000fe200078e00ff */
[----:B------:R-:W-:Y:S02]  /*5550*/  @P2 SHF.R.U32.HI R3, RZ, R99, R20 ;  /* 0x00000063ff032219 */ /* 0x000fe40000011614 */
[----:B------:R-:W-:Y:S02]  /*5560*/  SHF.R.U32.HI R20, RZ, R217, R26 ;  /* 0x000000d9ff147219 */ /* 0x000fe4000001161a */
[----:B------:R-:W-:Y:S01]  /*5570*/  @P2 SHF.R.U32.HI R7, RZ, R99, R22 ;  /* 0x00000063ff072219 */ /* 0x000fe20000011616 */
[C---:B------:R-:W-:Y:S01]  /*5580*/  IMAD R4, R102.reuse, R3, RZ ;  /* 0x0000000366047224 */ /* 0x040fe200078e02ff */
[----:B------:R-:W-:Y:S02]  /*5590*/  SEL R5, R105, R20, !P0 ;  /* 0x0000001469057207 */ /* 0x000fe40004000000 */
[----:B------:R-:W-:Y:S01]  /*55a0*/  SEL R3, R107, R24, !P3 ;  /* 0x000000186b037207 */ /* 0x000fe20005800000 */
[----:B------:R-:W-:Y:S01]  /*55b0*/  IMAD R6, R102, R7, RZ ;  /* 0x0000000766067224 */ /* 0x000fe200078e02ff */
[C---:B------:R-:W-:Y:S01]  /*55c0*/  ISETP.GE.AND P0, PT, R5.reuse, R4, PT ;  /* 0x000000040500720c */ /* 0x040fe20003f06270 */
[----:B------:R-:W-:Y:S03]  /*55d0*/  IMAD.HI.U32 R8, R5, R98, RZ ;  /* 0x0000006205087227 */ /* 0x000fe600078e00ff */
[----:B------:R-:W-:Y:S01]  /*55e0*/  ISETP.GE.OR P0, PT, R3, R6, P0 ;  /* 0x000000060300720c */ /* 0x000fe20000706670 */
[----:B------:R-:W-:Y:S01]  /*55f0*/  IMAD.MOV R6, RZ, RZ, -R3 ;  /* 0x000000ffff067224 */ /* 0x000fe200078e0a03 */
[-C--:B------:R-:W-:Y:S03]  /*5600*/  SHF.R.U32.HI R8, RZ, R99.reuse, R8 ;  /* 0x00000063ff087219 */ /* 0x080fe60000011608 */
[----:B------:R-:W-:Y:S01]  /*5610*/  IMAD R107, R104, R6, R107 ;  /* 0x00000006686b7224 */ /* 0x000fe200078e026b */
[----:B------:R-:W-:Y:S05]  /*5620*/  SEL R9, R5, R8, !P2 ;  /* 0x0000000805097207 */ /* 0x000fea0005000000 */
[----:B------:R-:W-:Y:S02]  /*5630*/  IMAD.MOV R8, RZ, RZ, -R9 ;  /* 0x000000ffff087224 */ /* 0x000fe400078e0a09 */
[C---:B------:R-:W-:Y:S04]  /*5640*/  @!P0 IMAD.HI.U32 R4, R3.reuse, R98, RZ ;  /* 0x0000006203048227 */ /* 0x040fe800078e00ff */
[----:B------:R-:W-:Y:S01]  /*5650*/  IMAD R8, R102, R8, R5 ;  /* 0x0000000866087224 */ /* 0x000fe200078e0205 */
[----:B------:R-:W-:Y:S04]  /*5660*/  @!P0 SHF.R.U32.HI R4, RZ, R99, R4 ;  /* 0x00000063ff048219 */ /* 0x000fe80000011604 */
[----:B------:R-:W-:Y:S02]  /*5670*/  @!P0 SEL R0, R3, R4, !P2 ;  /* 0x0000000403008207 */ /* 0x000fe40005000000 */
[----:B------:R-:W-:Y:S02]  /*5680*/  IADD3 R4, PT, PT, -R5, RZ, RZ ;  /* 0x000000ff05047210 */ /* 0x000fe40007ffe1ff */
[----:B------:R-:W-:Y:S01]  /*5690*/  @!P0 IADD3 R9, PT, PT, R9, -R0, RZ ;  /* 0x8000000009098210 */ /* 0x000fe20007ffe0ff */
[----:B------:R-:W-:Y:S02]  /*56a0*/  @!P0 IMAD R0, R7, R8, R0 ;  /* 0x0000000807008224 */ /* 0x000fe400078e0200 */
[----:B------:R-:W-:Y:S02]  /*56b0*/  IMAD R105, R100, R4, R105 ;  /* 0x0000000464697224 */ /* 0x000fe400078e0269 */
[----:B------:R-:W-:Y:S02]  /*56c0*/  @!P0 IMAD R5, R9, R102, R3 ;  /* 0x0000006609058224 */ /* 0x000fe400078e0203 */
[----:B------:R-:W-:Y:S04]  /*56d0*/  @!P0 IMAD.MOV.U32 R3, RZ, RZ, R0 ;  /* 0x000000ffff038224 */ /* 0x000fe800078e0000 */
[----:B------:R-:W-:Y:S02]  /*56e0*/  IMAD R107, R3, R104, R107 ;  /* 0x00000068036b7224 */ /* 0x000fe400078e026b */
[----:B------:R-:W-:Y:S07]  /*56f0*/  IMAD R105, R5, R100, R105 ;  /* 0x0000006405697224 */ /* 0x000fee00078e0269 */
.L_x_96:
[----:B-1----:R-:W-:Y:S01]  /*5700*/  @!P1 IMAD.HI.U32 R4, R105, R13, RZ ;  /* 0x0000000d69049227 */ /* 0x002fe200078e00ff */
[----:B------:R-:W-:Y:S01]  /*5710*/  @!P1 ISETP.NE.AND P0, PT, R12, 0x1, PT ;  /* 0x000000010c00980c */ /* 0x000fe20003f05270 */
[----:B------:R-:W-:Y:S01]  /*5720*/  ULOP3.LUT UP0, URZ, UR42, 0x90, URZ, 0xc0, !UPT ;  /* 0x000000902aff7892 */ /* 0x000fe2000f80c0ff */
[----:B------:R-:W-:Y:S01]  /*5730*/  @!P1 ISETP.NE.AND P2, PT, R10, 0x1, PT ;  /* 0x000000010a00980c */ /* 0x000fe20003f45270 */
[----:B------:R-:W-:Y:S01]  /*5740*/  @!P1 IMAD.HI.U32 R0, R107, R14, RZ ;  /* 0x0000000e6b009227 */ /* 0x000fe200078e00ff */
[----:B------:R-:W-:Y:S02]  /*5750*/  @!P1 SHF.R.U32.HI R4, RZ, R11, R4 ;  /* 0x0000000bff049219 */ /* 0x000fe40000011604 */
[----:B------:R-:W-:Y:S01]  /*5760*/  @P4 SHF.R.U32.HI R226, RZ, 0x10, R17 ;  /* 0x00000010ffe24819 */ /* 0x000fe20000011611 */
[----:B------:R-:W-:Y:S01]  /*5770*/  VIADD R232, R232, 0x1 ;  /* 0x00000001e8e87836 */ /* 0x000fe20000000000 */
[----:B------:R-:W-:Y:S02]  /*5780*/  @!P1 SHF.R.U32.HI R0, RZ, R15, R0 ;  /* 0x0000000fff009219 */ /* 0x000fe40000011600 */
[----:B------:R-:W-:Y:S02]  /*5790*/  @!P1 SEL R3, R105, R4, !P0 ;  /* 0x0000000469039207 */ /* 0x000fe40004000000 */
[----:B------:R-:W-:Y:S05]  /*57a0*/  @!P1 SEL R4, R107, R0, !P2 ;  /* 0x000000006b049207 */ /* 0x000fea0005000000 */
[----:B------:R-:W-:Y:S02]  /*57b0*/  @!P1 IMAD.IADD R0, R3, 0x1, -R4 ;  /* 0x0000000103009824 */ /* 0x000fe400078e0a04 */
[----:B------:R-:W-:Y:S02]  /*57c0*/  @!P1 IMAD.IADD R3, R4, 0x1, -R3 ;  /* 0x0000000104039824 */ /* 0x000fe400078e0a03 */
[----:B------:R-:W-:Y:S02]  /*57d0*/  @!P1 IMAD R107, R0, R10, R107 ;  /* 0x0000000a006b9224 */ /* 0x000fe400078e026b */
[----:B------:R-:W-:Y:S01]  /*57e0*/  @!P1 IMAD R105, R3, R12, R105 ;  /* 0x0000000c03699224 */ /* 0x000fe200078e0269 */
[----:B------:R-:W-:Y:S06]  /*57f0*/  BRA.U !UP0, `(.L_x_97) ;  /* 0x0000000108407547 */ /* 0x000fec000b800000 */
[----:B------:R-:W1:Y:S01]  /*5800*/  LDCU.64 UR8, c[0x4][0x80] ;  /* 0x01001000ff0877ac */ /* 0x000e620008000a00 */
[----:B------:R-:W-:Y:S01]  /*5810*/  MOV R15, 0x0 ;  /* 0x00000000000f7802 */ /* 0x000fe20000000f00 */
[----:B------:R-:W-:Y:S02]  /*5820*/  HFMA2 R12, -RZ, RZ, 0, 5.9604644775390625e-08 ;  /* 0x00000001ff0c7431 */ /* 0x000fe400000001ff */
[----:B------:R-:W-:Y:S02]  /*5830*/  IMAD.MOV.U32 R8, RZ, RZ, 0x70 ;  /* 0x00000070ff087424 */ /* 0x000fe400078e00ff */
[----:B------:R-:W-:Y:S01]  /*5840*/  IMAD.MOV.U32 R13, RZ, RZ, RZ ;  /* 0x000000ffff0d7224 */ /* 0x000fe200078e00ff */
[----:B------:R-:W2:Y:S01]  /*5850*/  LDCU.64 UR6, c[0x4][0x88] ;  /* 0x01001100ff0677ac */ /* 0x000ea20008000a00 */
[----:B------:R-:W3:Y:S01]  /*5860*/  LDC.64 R14, c[0x4][R15] ;  /* 0x010000000f0e7b82 */ /* 0x000ee20000000a00 */
[----:B------:R-:W4:Y:S01]  /*5870*/  LDCU.64 UR4, c[0x4][0x8] ;  /* 0x01000100ff0477ac */ /* 0x000f220008000a00 */
[----:B-1----:R-:W-:Y:S01]  /*5880*/  MOV R5, UR9 ;  /* 0x0000000900057c02 */ /* 0x002fe20008000f00 */
[----:B------:R-:W-:Y:S01]  /*5890*/  IMAD.U32 R4, RZ, RZ, UR8 ;  /* 0x00000008ff047e24 */ /* 0x000fe2000f8e00ff */
[----:B--2---:R-:W-:Y:S01]  /*58a0*/  MOV R7, UR7 ;  /* 0x0000000700077c02 */ /* 0x004fe20008000f00 */
[----:B------:R-:W-:Y:S01]  /*58b0*/  IMAD.U32 R6, RZ, RZ, UR6 ;  /* 0x00000006ff067e24 */ /* 0x000fe2000f8e00ff */
[----:B----4-:R-:W-:Y:S01]  /*58c0*/  MOV R11, UR5 ;  /* 0x00000005000b7c02 */ /* 0x010fe20008000f00 */
[----:B------:R-:W-:Y:S02]  /*58d0*/  IMAD.U32 R10, RZ, RZ, UR4 ;  /* 0x00000004ff0a7e24 */ /* 0x000fe4000f8e00ff */
[----:B------:R-:W-:Y:S07]  /*58e0*/  LEPC R20, `(.L_x_97) ;  /* 0x000000001014794e */ /* 0x000fee0000000000 */
[----:B---3-5:R-:W-:Y:S05]  /*58f0*/  CALL.ABS.NOINC R14 ;  /* 0x000000000e007343 */ /* 0x028fea0003c00000 */
.L_x_97:
[----:B------:R-:W-:Y:S01]  /*5900*/  LOP3.LUT P0, RZ, R230, 0x90, RZ, 0xc0, !PT ;  /* 0x00000090e6ff7812 */ /* 0x000fe2000780c0ff */
[----:B------:R-:W-:Y:S11]  /*5910*/  BSSY.RECONVERGENT B6, `(.L_x_98) ;  /* 0x0000013000067945 */ /* 0x000ff60003800200 */
[----:B------:R-:W-:Y:S01]  /*5920*/  @!UPT UIADD3 URZ, UPT, UPT, URZ, URZ, URZ ;  /* 0x000000fffffff290 */ /* 0x000fe2000fffe0ff */
[----:B------:R-:W-:Y:S05]  /*5930*/  @!P0 BRA `(.L_x_99) ;  /* 0x0000000000408947 */ /* 0x000fea0003800000 */
        /* <DEDUP_REMOVED lines=16> */
.L_x_99:
[----:B------:R-:W-:Y:S05]  /*5a40*/  BSYNC.RECONVERGENT B6 ;  /* 0x0000000000067941 */ /* 0x000fea0003800200 */
.L_x_98:
[----:B------:R-:W-:Y:S01]  /*5a50*/  ISETP.NE.U32.AND P3, PT, R204, RZ, PT ;  /* 0x000000ffcc00720c */ /* 0x000fe20003f65070 */
[----:B------:R-:W-:Y:S01]  /*5a60*/  UISETP.NE.AND UP1, UPT, UR44, URZ, UPT ;  /* 0x000000ff2c00728c */ /* 0x000fe2000bf25270 */
[----:B------:R-:W-:Y:S02]  /*5a70*/  ISETP.NE.U32.AND P4, PT, R200, RZ, PT ;  /* 0x000000ffc800720c */ /* 0x000fe40003f85070 */
[----:B------:R-:W-:Y:S02]  /*5a80*/  ISETP.NE.AND.EX P3, PT, R205, RZ, PT, P3 ;  /* 0x000000ffcd00720c */ /* 0x000fe40003f65330 */
[----:B------:R-:W-:Y:S02]  /*5a90*/  PLOP3.LUT P1, PT, PT, PT, PT, 0x8, 0x80 ;  /* 0x000000000080781c */ /* 0x000fe40003f2e170 */
[----:B------:R-:W-:Y:S02]  /*5aa0*/  PLOP3.LUT P0, PT, PT, PT, UP1, 0x80, 0x8 ;  /* 0x000000000008781c */ /* 0x000fe40003f0f018 */
[----:B------:R-:W-:Y:S02]  /*5ab0*/  ISETP.NE.AND.EX P4, PT, R201, RZ, PT, P4 ;  /* 0x000000ffc900720c */ /* 0x000fe40003f85340 */
[----:B------:R-:W1:Y:S09]  /*5ac0*/  @UP1 LDCU.64 UR4, c[0x0][0x888] ;  /* 0x00011100ff0417ac */ /* 0x000e720008000a00 */
[----:B------:R-:W-:Y:S01]  /*5ad0*/  @P0 PLOP3.LUT P1, PT, P3, PT, PT, 0x80, 0x8 ;  /* 0x000000000008081c */ /* 0x000fe20001f2f070 */
[----:B-1----:R-:W-:Y:S04]  /*5ae0*/  @UP1 UISETP.NE.U32.AND UP0, UPT, UR4, URZ, UPT ;  /* 0x000000ff0400128c */ /* 0x002fe8000bf05070 */
[----:B------:R-:W-:Y:S04]  /*5af0*/  @UP1 UISETP.NE.AND.EX UP0, UPT, UR5, URZ, UPT, UP0 ;  /* 0x000000ff0500128c */ /* 0x000fe8000bf05300 */
[----:B------:R-:W-:Y:S01]  /*5b00*/  @UP1 USEL UR4, URZ, 0xffffffff, UP0 ;  /* 0xffffffffff041887 */ /* 0x000fe20008000000 */
[----:B------:R-:W-:Y:S11]  /*5b10*/  @!P3 BRA `(.L_x_100) ;  /* 0x00000000002cb947 */ /* 0x000ff60003800000 */
[----:B------:R-:W-:Y:S01]  /*5b20*/  ISETP.NE.U32.AND P2, PT, R202, RZ, PT ;  /* 0x000000ffca00720c */ /* 0x000fe20003f45070 */
[----:B------:R-:W-:Y:S03]  /*5b30*/  IMAD.MOV.U32 R216, RZ, RZ, 0x1 ;  /* 0x00000001ffd87424 */ /* 0x000fe600078e00ff */
[----:B------:R-:W-:Y:S11]  /*5b40*/  ISETP.NE.AND.EX P2, PT, R203, RZ, PT, P2 ;  /* 0x000000ffcb00720c */ /* 0x000ff60003f45320 */
[----:B------:R-:W-:Y:S02]  /*5b50*/  @!UPT UIADD3 URZ, UPT, UPT, URZ, URZ, URZ ;  /* 0x000000fffffff290 */ /* 0x000fe4000fffe0ff */
[----:B------:R-:W1:Y:S01]  /*5b60*/  @P2 LDC.64 R4, c[0x0][0x888] ;  /* 0x00022200ff042b82 */ /* 0x000e620000000a00 */
[----:B------:R-:W-:Y:S04]  /*5b70*/  @P2 IMAD R0, R204, UR36, RZ ;  /* 0x00000024cc002c24 */ /* 0x000fe8000f8e02ff */
[----:B-1----:R-:W-:Y:S04]  /*5b80*/  @P2 IMAD.WIDE R4, R0, 0x4, R4 ;  /* 0x0000000400042825 */ /* 0x002fe800078e0204 */
[----:B------:R-:W-:Y:S01]  /*5b90*/  HFMA2 R0, -RZ, RZ, 0, 5.9604644775390625e-08 ;  /* 0x00000001ff007431 */ /* 0x000fe200000001ff */
[----:B-----5:R1:W5:Y:S04]  /*5ba0*/  @P2 LDG.E R111, desc[UR40][R4.64] ;  /* 0x00000028046f2981 */ /* 0x020368000c1e1900 */
[----:B------:R-:W-:Y:S01]  /*5bb0*/  @!P2 PRMT R216, R0, 0x7610, R216 ;  /* 0x0000761000d8a816 */ /* 0x000fe200000000d8 */
[----:B-1----:R-:W2:Y:S06]  /*5bc0*/  @!P2 LDC R111, c[0x0][0x880] ;  /* 0x00022000ff6fab82 */ /* 0x002eac0000000800 */
.L_x_100:
[----:B------:R-:W-:Y:S05]  /*5bd0*/  @!P4 BRA `(.L_x_101) ;  /* 0x000000000020c947 */ /* 0x000fea0003800000 */
[----:B------:R-:W-:Y:S04]  /*5be0*/  ISETP.NE.U32.AND P2, PT, R198, RZ, PT ;  /* 0x000000ffc600720c */ /* 0x000fe80003f45070 */
[----:B------:R-:W-:Y:S11]  /*5bf0*/  ISETP.NE.AND.EX P2, PT, R199, RZ, PT, P2 ;  /* 0x000000ffc700720c */ /* 0x000ff60003f45320 */
[----:B------:R-:W-:Y:S02]  /*5c00*/  @!UPT UIADD3 URZ, UPT, UPT, URZ, URZ, URZ ;  /* 0x000000fffffff290 */ /* 0x000fe4000fffe0ff */
[----:B------:R-:W1:Y:S01]  /*5c10*/  @P2 LDC.64 R4, c[0x0][0x8a8] ;  /* 0x00022a00ff042b82 */ /* 0x000e620000000a00 */
[----:B------:R-:W-:Y:S04]  /*5c20*/  @P2 IMAD R0, R200, UR36, RZ ;  /* 0x00000024c8002c24 */ /* 0x000fe8000f8e02ff */
[----:B-1----:R-:W-:Y:S05]  /*5c30*/  @P2 IMAD.WIDE R4, R0, 0x4, R4 ;  /* 0x0000000400042825 */ /* 0x002fea00078e0204 */
[----:B-----5:R1:W5:Y:S02]  /*5c40*/  @P2 LDG.E R106, desc[UR40][R4.64] ;  /* 0x00000028046a2981 */ /* 0x020364000c1e1900 */
[----:B-1----:R-:W3:Y:S02]  /*5c50*/  @!P2 LDC R106, c[0x0][0x8a0] ;  /* 0x00022800ff6aab82 */ /* 0x002ee40000000800 */
.L_x_101:
[----:B--2--5:R-:W-:Y:S01]  /*5c60*/  @P0 FSETP.NEU.AND P4, PT, R111, RZ, PT ;  /* 0x000000ff6f00020b */ /* 0x024fe20003f8d000 */
[----:B------:R-:W-:Y:S01]  /*5c70*/  IMAD.U32 R3, RZ, RZ, UR4 ;  /* 0x00000004ff037e24 */ /* 0x000fe2000f8e00ff */
[----:B------:R-:W-:Y:S01]  /*5c80*/  @P0 LOP3.LUT P2, RZ, R216, 0xff, RZ, 0xc0, !PT ;  /* 0x000000ffd8ff0812 */ /* 0x000fe2000784c0ff */
[----:B------:R-:W-:Y:S01]  /*5c90*/  BSSY B1, `(.L_x_102) ;  /* 0x0000046000017945 */ /* 0x000fe20003800000 */
[----:B------:R-:W-:Y:S02]  /*5ca0*/  @P0 SEL R4, RZ, 0xffffffff, P4 ;  /* 0xffffffffff040807 */ /* 0x000fe40002000000 */
[----:B------:R-:W-:Y:S02]  /*5cb0*/  CS2R R194, SRZ ;  /* 0x0000000000c27805 */ /* 0x000fe4000001ff00 */
[----:B------:R-:W-:Y:S02]  /*5cc0*/  LEA R233, R109, UR43, 0x3 ;  /* 0x0000002b6de97c11 */ /* 0x000fe4000f8e18ff */
[----:B------:R-:W-:Y:S02]  /*5cd0*/  CS2R R192, SRZ ;  /* 0x0000000000c07805 */ /* 0x000fe4000001ff00 */
[----:B------:R-:W-:Y:S02]  /*5ce0*/  @P1 SEL R4, R3, R4, !P2 ;  /* 0x0000000403041207 */ /* 0x000fe40005000000 */
[----:B------:R-:W-:Y:S02]  /*5cf0*/  CS2R R178, SRZ ;  /* 0x0000000000b27805 */ /* 0x000fe4000001ff00 */
[----:B------:R-:W-:Y:S02]  /*5d00*/  SHF.L.U32 R0, R229, 0x1f, RZ ;  /* 0x0000001fe5007819 */ /* 0x000fe400000006ff */
[----:B------:R-:W-:Y:S02]  /*5d10*/  CS2R R176, SRZ ;  /* 0x0000000000b07805 */ /* 0x000fe4000001ff00 */
[----:B------:R-:W-:Y:S02]  /*5d20*/  @P0 LOP3.LUT R4, R4, 0x1, RZ, 0xc0, !PT ;  /* 0x0000000104040812 */ /* 0x000fe400078ec0ff */
[----:B------:R-:W-:Y:S02]  /*5d30*/  CS2R R162, SRZ ;  /* 0x0000000000a27805 */ /* 0x000fe4000001ff00 */
[----:B------:R-:W-:Y:S02]  /*5d40*/  PLOP3.LUT P5, PT, PT, PT, PT, 0x8, 0x80 ;  /* 0x000000000080781c */ /* 0x000fe40003fae170 */
[----:B------:R-:W-:Y:S02]  /*5d50*/  CS2R R160, SRZ ;  /* 0x0000000000a07805 */ /* 0x000fe4000001ff00 */
[----:B------:R-:W-:Y:S02]  /*5d60*/  ISETP.NE.U32.OR P1, PT, R4, 0x1, !P0 ;  /* 0x000000010400780c */ /* 0x000fe40004725470 */
[----:B------:R-:W-:Y:S02]  /*5d70*/  CS2R R146, SRZ ;  /* 0x0000000000927805 */ /* 0x000fe4000001ff00 */
[----:B------:R-:W-:Y:S02]  /*5d80*/  CS2R R144, SRZ ;  /* 0x0000000000907805 */ /* 0x000fe4000001ff00 */
[----:B------:R-:W-:Y:S02]  /*5d90*/  CS2R R130, SRZ ;  /* 0x0000000000827805 */ /* 0x000fe4000001ff00 */
[----:B------:R-:W-:Y:S02]  /*5da0*/  CS2R R128, SRZ ;  /* 0x0000000000807805 */ /* 0x000fe4000001ff00 */
[----:B------:R-:W-:Y:S02]  /*5db0*/  CS2R R122, SRZ ;  /* 0x00000000007a7805 */ /* 0x000fe4000001ff00 */
[----:B------:R-:W-:Y:S02]  /*5dc0*/  CS2R R120, SRZ ;  /* 0x0000000000787805 */ /* 0x000fe4000001ff00 */
[----:B------:R-:W-:Y:S04]  /*5dd0*/  @P1 SHF.L.U32 R5, R227, 0x1f, RZ ;  /* 0x0000001fe3051819 */ /* 0x000fe800000006ff */
[----:B------:R-:W1:Y:S01]  /*5de0*/  @P1 SYNCS.PHASECHK.TRANS64.TRYWAIT P0, [UR43+0x40], R5 ;  /* 0x00004005ff0015a7 */ /* 0x000e62000800112b */
[----:B------:R2:W4:Y:S01]  /*5df0*/  SYNCS.PHASECHK.TRANS64.TRYWAIT P4, [R233+URZ+0x80], R0 ;  /* 0x00008000e90075a7 */ /* 0x00052200080811ff */
[----:B-1----:R-:W-:Y:S01]  /*5e00*/  @P1 PLOP3.LUT P5, PT, P0, PT, PT, 0x8, 0x80 ;  /* 0x000000000080181c */ /* 0x002fe200007ae170 */
[----:B------:R-:W-:Y:S01]  /*5e10*/  @!UPT UIADD3 URZ, UPT, UPT, URZ, URZ, URZ ;  /* 0x000000fffffff290 */ /* 0x000fe2000fffe0ff */
[----:B--2-4-:R-:W-:Y:S11]  /*5e20*/  @!P1 BRA `(.L_x_103) ;  /* 0x0000000000b09947 */ /* 0x014ff60003800000 */
[----:B------:R-:W-:Y:S01]  /*5e30*/  ISETP.NE.U32.AND P0, PT, RZ, UR38, PT ;  /* 0x00000026ff007c0c */ /* 0x000fe2000bf05070 */
[----:B------:R-:W-:Y:S01]  /*5e40*/  BSSY B0, `(.L_x_104) ;  /* 0x000001a000007945 */ /* 0x000fe20003800000 */
[----:B------:R-:W-:Y:S02]  /*5e50*/  FSETP.NEU.AND P2, PT, R111, RZ, PT ;  /* 0x000000ff6f00720b */ /* 0x000fe40003f4d000 */
[----:B------:R-:W-:Y:S02]  /*5e60*/  CS2R R122, SRZ ;  /* 0x00000000007a7805 */ /* 0x000fe4000001ff00 */
[----:B------:R-:W-:Y:S02]  /*5e70*/  ISETP.NE.AND.EX P0, PT, RZ, UR39, PT, P0 ;  /* 0x00000027ff007c0c */ /* 0x000fe4000bf05300 */
[----:B------:R-:W-:Y:S02]  /*5e80*/  CS2R R120, SRZ ;  /* 0x0000000000787805 */ /* 0x000fe4000001ff00 */
[----:B------:R-:W-:Y:S02]  /*5e90*/  LOP3.LUT P1, RZ, R216, 0xff, RZ, 0xc0, !PT ;  /* 0x000000ffd8ff7812 */ /* 0x000fe4000782c0ff */
[----:B------:R-:W-:Y:S02]  /*5ea0*/  CS2R R130, SRZ ;  /* 0x0000000000827805 */ /* 0x000fe4000001ff00 */
[----:B------:R-:W-:Y:S02]  /*5eb0*/  SEL R3, RZ, 0xffffffff, P2 ;  /* 0xffffffffff037807 */ /* 0x000fe40001000000 */
[----:B------:R-:W-:Y:S02]  /*5ec0*/  CS2R R128, SRZ ;  /* 0x0000000000807805 */ /* 0x000fe4000001ff00 */
[----:B------:R-:W-:Y:S02]  /*5ed0*/  SEL R4, RZ, 0xffffffff, P0 ;  /* 0xffffffffff047807 */ /* 0x000fe40000000000 */
[----:B------:R-:W-:Y:S02]  /*5ee0*/  CS2R R146, SRZ ;  /* 0x0000000000927805 */ /* 0x000fe4000001ff00 */
[----:B------:R-:W-:Y:S02]  /*5ef0*/  CS2R R144, SRZ ;  /* 0x0000000000907805 */ /* 0x000fe4000001ff00 */
[----:B------:R-:W-:Y:S02]  /*5f00*/  CS2R R162, SRZ ;  /* 0x0000000000a27805 */ /* 0x000fe4000001ff00 */
[----:B------:R-:W-:Y:S02]  /*5f10*/  @P3 SEL R3, R4, R3, !P1 ;  /* 0x0000000304033207 */ /* 0x000fe40004800000 */
[----:B------:R-:W-:Y:S02]  /*5f20*/  CS2R R160, SRZ ;  /* 0x0000000000a07805 */ /* 0x000fe4000001ff00 */
[----:B------:R-:W-:Y:S02]  /*5f30*/  CS2R R178, SRZ ;  /* 0x0000000000b27805 */ /* 0x000fe4000001ff00 */
[----:B------:R-:W-:Y:S02]  /*5f40*/  CS2R R176, SRZ ;  /* 0x0000000000b07805 */ /* 0x000fe4000001ff00 */
[----:B------:R-:W-:Y:S02]  /*5f50*/  LOP3.LUT R3, R3, 0x1, RZ, 0xc0, !PT ;  /* 0x0000000103037812 */ /* 0x000fe400078ec0ff */
[----:B------:R-:W-:Y:S02]  /*5f60*/  CS2R R194, SRZ ;  /* 0x0000000000c27805 */ /* 0x000fe4000001ff00 */
[----:B------:R-:W-:Y:S02]  /*5f70*/  CS2R R192, SRZ ;  /* 0x0000000000c07805 */ /* 0x000fe4000001ff00 */
[----:B------:R-:W-:Y:S01]  /*5f80*/  ISETP.NE.U32.AND P0, PT, R3, 0x1, PT ;  /* 0x000000010300780c */ /* 0x000fe20003f05070 */
[----:B------:R-:W-:Y:S01]  /*5f90*/  @!UPT UIADD3 URZ, UPT, UPT, URZ, URZ, URZ ;  /* 0x000000fffffff290 */ /* 0x000fe2000fffe0ff */
[----:B------:R-:W-:Y:S11]  /*5fa0*/  @!P5 BRA `(.L_x_105) ;  /* 0x00000000000cd947 */ /* 0x000ff60003800000 */
[----:B------:R-:W-:Y:S04]  /*5fb0*/  SHF.L.U32 R4, R227, 0x1f, RZ ;  /* 0x0000001fe3047819 */ /* 0x000fe800000006ff */
[----:B------:R-:W1:Y:S02]  /*5fc0*/  SYNCS.PHASECHK.TRANS64.TRYWAIT P1, [UR43+0x40], R4 ;  /* 0x00004004ff0075a7 */ /* 0x000e64000802112b */
[----:B-1----:R-:W-:Y:S05]  /*5fd0*/  @!P1 BRA `(.L_x_106) ;  /* 0x0000002800a09947 */ /* 0x002fea0003800000 */
.L_x_105:
[----:B------:R-:W-:Y:S05]  /*5fe0*/  BSYNC B0 ;  /* 0x0000000000007941 */ /* 0x000fea0003800000 */
.L_x_104:
[----:B------:R2:W4:Y:S01]  /*5ff0*/  @P0 LDS.128 R120, [R224+UR43+0x200] ;  /* 0x0002002be0780984 */ /* 0x0005220008000c00 */
[----:B------:R-:W-:Y:S01]  /*6000*/  UIADD3 UR4, UPT, UPT, UR43, 0x48, URZ ;  /* 0x000000482b047890 */ /* 0x000fe2000fffe0ff */
[----:B------:R-:W-:Y:S02]  /*6010*/  LOP3.LUT R227, R227, 0x1, RZ, 0x3c, !PT ;  /* 0x00000001e3e37812 */ /* 0x000fe400078e3cff */
[----:B------:R2:W1:Y:S01]  /*6020*/  @P0 LDS.128 R128, [R220+0x200] ;  /* 0x00020000dc800984 */ /* 0x0004620000000c00 */
[----:B------:R-:W-:Y:S03]  /*6030*/  UPRMT UR4, UR37, 0x654, UR4 ;  /* 0x0000065425047896 */ /* 0x000fe60008000004 */
[----:B------:R2:W1:Y:S04]  /*6040*/  @P0 LDS.128 R144, [R224+UR43+0x1200] ;  /* 0x0012002be0900984 */ /* 0x0004680008000c00 */
[----:B------:R2:W1:Y:S04]  /*6050*/  @P0 LDS.128 R160, [R219+0x200] ;  /* 0x00020000dba00984 */ /* 0x0004680000000c00 */
[----:B------:R2:W1:Y:S04]  /*6060*/  @P0 LDS.128 R176, [R224+UR43+0x2200] ;  /* 0x0022002be0b00984 */ /* 0x0004680008000c00 */
[----:B------:R2:W1:Y:S01]  /*6070*/  @P0 LDS.128 R192, [R218+0x200] ;  /* 0x00020000dac00984 */ /* 0x0004620000000c00 */
[----:B------:R-:W-:Y:S01]  /*6080*/  @!PT LDS RZ, [RZ] ;  /* 0x00000000fffff984 */ /* 0x000fe20000000800 */
[----:B------:R-:W-:Y:S01]  /*6090*/  @!PT LDS RZ, [RZ] ;  /* 0x00000000fffff984 */ /* 0x000fe20000000800 */
[----:B------:R-:W-:Y:S01]  /*60a0*/  @!PT LDS RZ, [RZ] ;  /* 0x00000000fffff984 */ /* 0x000fe20000000800 */
[----:B------:R-:W-:Y:S01]  /*60b0*/  @!PT LDS RZ, [RZ] ;  /* 0x00000000fffff984 */ /* 0x000fe20000000800 */
[----:B------:R5:W-:Y:S06]  /*60c0*/  MEMBAR.ALL.CTA ;  /* 0x0000000000007992 */ /* 0x000bec0000008000 */
[----:B-----5:R-:W5:Y:S02]  /*60d0*/  FENCE.VIEW.ASYNC.S ;  /* 0x00000000000073c6 */ /* 0x020f640000000000 */
[----:B-----5:R-:W-:Y:S01]  /*60e0*/  SYNCS.ARRIVE.TRANS64.RED.A1T0 RZ, [UR4], RZ ;  /* 0x000000ffffff79a7 */ /* 0x020fe20008100404 */
.L_x_103:
[----:B------:R-:W-:Y:S05]  /*60f0*/  BSYNC B1 ;  /* 0x0000000000017941 */ /* 0x000fea0003800000 */
.L_x_102:
[----:B------:R-:W-:Y:S05]  /*6100*/  IMAD R108, R109, 0x60, R2 ;  /* 0x000000606d6c7824 */ /* 0x000fea00078e0202 */
[----:B-1----:R-:W-:Y:S04]  /*6110*/  SHF.R.U32.HI R4, RZ, 0x15, R108 ;  /* 0x00000015ff047819 */ /* 0x002fe8000001166c */
[----:B------:R-:W-:Y:S01]  /*6120*/  LOP3.LUT P0, RZ, R4, 0x3, R225, 0x48, !PT ;  /* 0x0000000304ff7812 */ /* 0x000fe200078048e1 */
[----:B------:R-:W-:Y:S01]  /*6130*/  @!UPT UIADD3 URZ, UPT, UPT, URZ, URZ, URZ ;  /* 0x000000fffffff290 */ /* 0x000fe2000fffe0ff */
[----:B------:R-:W-:Y:S11]  /*6140*/  @P4 BRA `(.L_x_107) ;  /* 0x0000000000084947 */ /* 0x000ff60003800000 */
[----:B------:R-:W1:Y:S02]  /*6150*/  SYNCS.PHASECHK.TRANS64.TRYWAIT P1, [R233+URZ+0x80], R0 ;  /* 0x00008000e90075a7 */ /* 0x000e6400080211ff */
[----:B-1----:R-:W-:Y:S05]  /*6160*/  @!P1 BRA `(.L_x_108) ;  /* 0x0000002800549947 */ /* 0x002fea0003800000 */
.L_x_107:
[----:B------:R-:W-:Y:S05]  /*6170*/  @!P0 BRA `(.L_x_109) ;  /* 0x0000000000408947 */ /* 0x000fea0003800000 */
[----:B------:R-:W1:Y:S01]  /*6180*/  LDCU.64 UR8, c[0x4][0x70] ;  /* 0x01000e00ff0877ac */ /* 0x000e620008000a00 */
[----:B------:R-:W-:Y:S01]  /*6190*/  MOV R15, 0x0 ;  /* 0x00000000000f7802 */ /* 0x000fe20000000f00 */
[----:B------:R-:W-:Y:S02]  /*61a0*/  HFMA2 R12, -RZ, RZ, 0, 5.9604644775390625e-08 ;  /* 0x00000001ff0c7431 */ /* 0x000fe400000001ff */
[----:B------:R-:W-:Y:S02]  /*61b0*/  IMAD.MOV.U32 R8, RZ, RZ, 0x192 ;  /* 0x00000192ff087424 */ /* 0x000fe400078e00ff */
[----:B------:R-:W-:Y:S01]  /*61c0*/  IMAD.MOV.U32 R13, RZ, RZ, RZ ;  /* 0x000000ffff0d7224 */ /* 0x000fe200078e00ff */
[----:B------:R-:W5:Y:S01]  /*61d0*/  LDCU.64 UR6, c[0x4][0x78] ;  /* 0x01000f00ff0677ac */ /* 0x000f620008000a00 */
[----:B------:R-:W2:Y:S01]  /*61e0*/  LDC.64 R14, c[0x4][R15] ;  /* 0x010000000f0e7b82 */ /* 0x000ea20000000a00 */
[----:B------:R-:W3:Y:S01]  /*61f0*/  LDCU.64 UR4, c[0x4][0x10] ;  /* 0x01000200ff0477ac */ /* 0x000ee20008000a00 */
[----:B-1----:R-:W-:Y:S01]  /*6200*/  MOV R5, UR9 ;  /* 0x0000000900057c02 */ /* 0x002fe20008000f00 */
[----:B------:R-:W-:Y:S01]  /*6210*/  IMAD.U32 R4, RZ, RZ, UR8 ;  /* 0x00000008ff047e24 */ /* 0x000fe2000f8e00ff */
[----:B-----5:R-:W-:Y:S01]  /*6220*/  MOV R7, UR7 ;  /* 0x0000000700077c02 */ /* 0x020fe20008000f00 */
[----:B------:R-:W-:Y:S01]  /*6230*/  IMAD.U32 R6, RZ, RZ, UR6 ;  /* 0x00000006ff067e24 */ /* 0x000fe2000f8e00ff */
[----:B---3--:R-:W-:Y:S01]  /*6240*/  MOV R11, UR5 ;  /* 0x00000005000b7c02 */ /* 0x008fe20008000f00 */
[----:B------:R-:W-:Y:S02]  /*6250*/  IMAD.U32 R10, RZ, RZ, UR4 ;  /* 0x00000004ff0a7e24 */ /* 0x000fe4000f8e00ff */
[----:B------:R-:W-:Y:S07]  /*6260*/  LEPC R20, `(.L_x_109) ;  /* 0x000000001014794e */ /* 0x000fee0000000000 */
[----:B--2-4-:R-:W-:Y:S05]  /*6270*/  CALL.ABS.NOINC R14 ;  /* 0x000000000e007343 */ /* 0x014fea0003c00000 */
.L_x_109:
[----:B------:R-:W-:Y:S05]  /*6280*/  WARPSYNC.ALL ;  /* 0x0000000000007948 */ /* 0x000fea0003800000 */
[C---:B------:R-:W-:Y:S01]  /*6290*/  R2UR UR4, R108.reuse ;  /* 0x000000006c0472ca */ /* 0x040fe200000e0000 */
[----:B------:R-:W-:Y:S05]  /*62a0*/  VIADD R0, R108, 0x20 ;  /* 0x000000206c007836 */ /* 0x000fea0000000000 */
[----:B------:R-:W-:Y:S04]  /*62b0*/  SHF.R.U32.HI R0, RZ, 0x15, R0 ;  /* 0x00000015ff007819 */ /* 0x000fe80000011600 */
[----:B------:R-:W-:Y:S03]  /*62c0*/  LOP3.LUT P0, RZ, R0, 0x3, R225, 0x48, !PT ;  /* 0x0000000300ff7812 */ /* 0x000fe600078048e1 */
[----:B------:R-:W1:Y:S10]  /*62d0*/  LDTM.x32 R56, tmem[UR4] ;  /* 0x00000004003879ee */ /* 0x000e7400082c0000 */
[----:B-1----:R-:W-:Y:S05]  /*62e0*/  @!P0 BRA `(.L_x_110) ;  /* 0x0000000000408947 */ /* 0x002fea0003800000 */
        /* <DEDUP_REMOVED lines=16> */
.L_x_110:
[----:B------:R-:W-:Y:S05]  /*63f0*/  WARPSYNC.ALL ;  /* 0x0000000000007948 */ /* 0x000fea0003800000 */
[C---:B------:R-:W-:Y:S01]  /*6400*/  R2UR UR4, R108.reuse ;  /* 0x000000006c0472ca */ /* 0x040fe200000e0000 */
[----:B------:R-:W-:Y:S05]  /*6410*/  VIADD R0, R108, 0x40 ;  /* 0x000000406c007836 */ /* 0x000fea0000000000 */
[----:B------:R-:W-:Y:S04]  /*6420*/  SHF.R.U32.HI R0, RZ, 0x15, R0 ;  /* 0x00000015ff007819 */ /* 0x000fe80000011600 */
[----:B------:R-:W-:Y:S03]  /*6430*/  LOP3.LUT P0, RZ, R0, 0x3, R225, 0x48, !PT ;  /* 0x0000000300ff7812 */ /* 0x000fe600078048e1 */
[----:B------:R-:W1:Y:S10]  /*6440*/  LDTM.x32 R24, tmem[UR4+0x20] ;  /* 0x00002004001879ee */ /* 0x000e7400082c0000 */
        /* <DEDUP_REMOVED lines=17> */
.L_x_111:
[----:B------:R-:W-:Y:S01]  /*6560*/  LOP3.LUT P0, RZ, R223, 0x60, RZ, 0xc0, !PT ;  /* 0x00000060dfff7812 */ /* 0x000fe2000780c0ff */
[----:B------:R-:W-:Y:S05]  /*6570*/  WARPSYNC.ALL ;  /* 0x0000000000007948 */ /* 0x000fea0003800000 */
[----:B----4-:R-:W-:Y:S01]  /*6580*/  F2FP.F16.E4M3.UNPACK_B R118, R120 ;  /* 0x00000078ff76723e */ /* 0x010fe200020006ff */
[C---:B---3--:R-:W-:Y:S01]  /*6590*/  FMUL R88, R106.reuse, R26 ;  /* 0x0000001a6a587220 */ /* 0x048fe20000400000 */
[----:B------:R-:W-:Y:S01]  /*65a0*/  F2FP.F16.E4M3.UNPACK_B R117, R120.H1 ;  /* 0x00000078ff75723e */ /* 0x000fe200030006ff */
[----:B------:R-:W-:Y:S01]  /*65b0*/  FMUL R89, R106, R27 ;  /* 0x0000001b6a597220 */ /* 0x000fe20000400000 */
[-C--:B------:R-:W-:Y:S01]  /*65c0*/  F2FP.F16.E4M3.UNPACK_B R115, R121.reuse ;  /* 0x00000079ff73723e */ /* 0x080fe200020006ff */
[--C-:B------:R-:W-:Y:S01]  /*65d0*/  HADD2.F32 R4, -RZ, R118.reuse.H0_H0 ;  /* 0x20000076ff047230 */ /* 0x100fe20000004100 */
[----:B------:R-:W-:Y:S01]  /*65e0*/  F2FP.F16.E4M3.UNPACK_B R113, R121.H1 ;  /* 0x00000079ff71723e */ /* 0x000fe200030006ff */
[----:B------:R-:W-:Y:S01]  /*65f0*/  HADD2.F32 R6, -RZ, R118.H1_H1 ;  /* 0x30000076ff067230 */ /* 0x000fe20000004100 */
[----:B------:R-:W-:Y:S01]  /*6600*/  R2UR UR4, R108 ;  /* 0x000000006c0472ca */ /* 0x000fe200000e0000 */
[--C-:B------:R-:W-:Y:S02]  /*6610*/  HADD2.F32 R5, -RZ, R117.reuse.H0_H0 ;  /* 0x20000075ff057230 */ /* 0x100fe40000004100 */
[C---:B------:R-:W-:Y:S01]  /*6620*/  FMUL R90, R106.reuse, R28 ;  /* 0x0000001c6a5a7220 */ /* 0x040fe20000400000 */
[----:B------:R-:W-:Y:S01]  /*6630*/  F2FP.F16.E4M3.UNPACK_B R110, R122 ;  /* 0x0000007aff6e723e */ /* 0x000fe200020006ff */
[----:B------:R-:W-:Y:S02]  /*6640*/  HADD2.F32 R8, -RZ, R117.H1_H1 ;  /* 0x30000075ff087230 */ /* 0x000fe40000004100 */
[C---:B------:R-:W-:Y:S01]  /*6650*/  FMUL R91, R106.reuse, R29 ;  /* 0x0000001d6a5b7220 */ /* 0x040fe20000400000 */
[--C-:B------:R-:W-:Y:S02]  /*6660*/  HADD2.F32 R7, -RZ, R115.reuse.H0_H0 ;  /* 0x20000073ff077230 */ /* 0x100fe40000004100 */
[C---:B------:R-:W-:Y:S01]  /*6670*/  FMUL R92, R106.reuse, R30 ;  /* 0x0000001e6a5c7220 */ /* 0x040fe20000400000 */
[----:B------:R-:W-:Y:S01]  /*6680*/  F2FP.F16.E4M3.UNPACK_B R112, R122.H1 ;  /* 0x0000007aff70723e */ /* 0x000fe200030006ff */
[----:B------:R-:W-:Y:S02]  /*6690*/  HADD2.F32 R10, -RZ, R115.H1_H1 ;  /* 0x30000073ff0a7230 */ /* 0x000fe40000004100 */
[C---:B------:R-:W-:Y:S01]  /*66a0*/  FMUL R93, R106.reuse, R31 ;  /* 0x0000001f6a5d7220 */ /* 0x040fe20000400000 */
[--C-:B------:R-:W-:Y:S02]  /*66b0*/  HADD2.F32 R9, -RZ, R113.reuse.H0_H0 ;  /* 0x20000071ff097230 */ /* 0x100fe40000004100 */
[C---:B------:R-:W-:Y:S01]  /*66c0*/  FMUL R94, R106.reuse, R32 ;  /* 0x000000206a5e7220 */ /* 0x040fe20000400000 */
[----:B------:R-:W-:Y:S01]  /*66d0*/  F2FP.F16.E4M3.UNPACK_B R114, R123 ;  /* 0x0000007bff72723e */ /* 0x000fe200020006ff */
[----:B------:R-:W-:Y:S02]  /*66e0*/  HADD2.F32 R12, -RZ, R113.H1_H1 ;  /* 0x30000071ff0c7230 */ /* 0x000fe40000004100 */
[C---:B------:R-:W-:Y:S01]  /*66f0*/  FMUL R95, R106.reuse, R33 ;  /* 0x000000216a5f7220 */ /* 0x040fe20000400000 */
[C---:B------:R-:W-:Y:S01]  /*6700*/  FMUL R96, R106.reuse, R34 ;  /* 0x000000226a607220 */ /* 0x040fe20000400000 */
[----:B------:R-:W-:Y:S01]  /*6710*/  F2FP.F16.E4M3.UNPACK_B R116, R123.H1 ;  /* 0x0000007bff74723e */ /* 0x000fe200030006ff */
[C---:B------:R-:W-:Y:S01]  /*6720*/  FMUL R97, R106.reuse, R35 ;  /* 0x000000236a617220 */ /* 0x040fe20000400000 */
[C---:B------:R-:W-:Y:S01]  /*6730*/  FMUL R56, R106.reuse, R56 ;  /* 0x000000386a387220 */ /* 0x040fe20000400000 */
[----:B------:R-:W-:Y:S01]  /*6740*/  F2FP.F16.E4M3.UNPACK_B R120, R128 ;  /* 0x00000080ff78723e */ /* 0x000fe200020006ff */
[C---:B------:R-:W-:Y:S01]  /*6750*/  FMUL R57, R106.reuse, R57 ;  /* 0x000000396a397220 */ /* 0x040fe20000400000 */
[C---:B------:R-:W-:Y:S01]  /*6760*/  FMUL R58, R106.reuse, R58 ;  /* 0x0000003a6a3a7220 */ /* 0x040fe20000400000 */
[----:B------:R-:W-:Y:S01]  /*6770*/  F2FP.F16.E4M3.UNPACK_B R122, R128.H1 ;  /* 0x00000080ff7a723e */ /* 0x000fe200030006ff */
[C---:B------:R-:W-:Y:S01]  /*6780*/  FFMA R56, R111.reuse, R4, R56 ;  /* 0x000000046f387223 */ /* 0x040fe20000000038 */
[C---:B------:R-:W-:Y:S01]  /*6790*/  FFMA R57, R111.reuse, R6, R57 ;  /* 0x000000066f397223 */ /* 0x040fe20000000039 */
[----:B------:R-:W-:Y:S01]  /*67a0*/  F2FP.F16.E4M3.UNPACK_B R124, R129 ;  /* 0x00000081ff7c723e */ /* 0x000fe200020006ff */
[C---:B------:R-:W-:Y:S01]  /*67b0*/  FFMA R58, R111.reuse, R5, R58 ;  /* 0x000000056f3a7223 */ /* 0x040fe2000000003a */
[C---:B------:R-:W-:Y:S01]  /*67c0*/  FMUL R59, R106.reuse, R59 ;  /* 0x0000003b6a3b7220 */ /* 0x040fe20000400000 */
[----:B------:R-:W-:Y:S01]  /*67d0*/  F2FP.F16.E4M3.UNPACK_B R126, R129.H1 ;  /* 0x00000081ff7e723e */ /* 0x000fe200030006ff */
[--C-:B------:R-:W-:Y:S02]  /*67e0*/  HADD2.F32 R113, -RZ, R110.reuse.H0_H0 ;  /* 0x2000006eff717230 */ /* 0x100fe40000004100 */
[C---:B------:R-:W-:Y:S01]  /*67f0*/  FMUL R60, R106.reuse, R60 ;  /* 0x0000003c6a3c7220 */ /* 0x040fe20000400000 */
[C---:B------:R-:W-:Y:S01]  /*6800*/  FFMA R59, R111.reuse, R8, R59 ;  /* 0x000000086f3b7223 */ /* 0x040fe2000000003b */
[-C--:B------:R-:W-:Y:S01]  /*6810*/  F2FP.F16.E4M3.UNPACK_B R128, R130.reuse ;  /* 0x00000082ff80723e */ /* 0x080fe200020006ff */
[----:B------:R-:W-:Y:S02]  /*6820*/  HADD2.F32 R110, -RZ, R110.H1_H1 ;  /* 0x3000006eff6e7230 */ /* 0x000fe40000004100 */
[C---:B------:R-:W-:Y:S01]  /*6830*/  FFMA R60, R111.reuse, R7, R60 ;  /* 0x000000076f3c7223 */ /* 0x040fe2000000003c */
[C---:B------:R-:W-:Y:S01]  /*6840*/  FMUL R61, R106.reuse, R61 ;  /* 0x0000003d6a3d7220 */ /* 0x040fe20000400000 */
[----:B------:R-:W-:Y:S01]  /*6850*/  F2FP.F16.E4M3.UNPACK_B R130, R130.H1 ;  /* 0x00000082ff82723e */ /* 0x000fe200030006ff */
[--C-:B------:R-:W-:Y:S02]  /*6860*/  HADD2.F32 R115, -RZ, R112.reuse.H0_H0 ;  /* 0x20000070ff737230 */ /* 0x100fe40000004100 */
[C---:B------:R-:W-:Y:S01]  /*6870*/  FMUL R62, R106.reuse, R62 ;  /* 0x0000003e6a3e7220 */ /* 0x040fe20000400000 */
[C---:B------:R-:W-:Y:S01]  /*6880*/  FFMA R61, R111.reuse, R10, R61 ;  /* 0x0000000a6f3d7223 */ /* 0x040fe2000000003d */
[----:B------:R-:W-:Y:S01]  /*6890*/  F2FP.F16.E4M3.UNPACK_B R132, R131 ;  /* 0x00000083ff84723e */ /* 0x000fe200020006ff */
[----:B------:R-:W-:Y:S02]  /*68a0*/  HADD2.F32 R112, -RZ, R112.H1_H1 ;  /* 0x30000070ff707230 */ /* 0x000fe40000004100 */
[----:B------:R-:W-:Y:S01]  /*68b0*/  FFMA R62, R111, R9, R62 ;  /* 0x000000096f3e7223 */ /* 0x000fe2000000003e */
[C---:B------:R-:W-:Y:S01]  /*68c0*/  FMUL R63, R106.reuse, R63 ;  /* 0x0000003f6a3f7220 */ /* 0x040fe20000400000 */
[----:B------:R-:W-:Y:S01]  /*68d0*/  F2FP.F16.E4M3.UNPACK_B R134, R131.H1 ;  /* 0x00000083ff86723e */ /* 0x000fe200030006ff */
[--C-:B------:R-:W-:Y:S01]  /*68e0*/  HADD2.F32 R117, -RZ, R114.reuse.H0_H0 ;  /* 0x20000072ff757230 */ /* 0x100fe20000004100 */
[----:B------:R-:W-:Y:S01]  /*68f0*/  F2FP.SATFINITE.E4M3.F32.PACK_AB_MERGE_C R208, R59, R58, RZ ;  /* 0x0000003a3bd0723e */ /* 0x000fe200048070ff */
[----:B------:R-:W-:Y:S01]  /*6900*/  FFMA R63, R111, R12, R63 ;  /* 0x0000000c6f3f7223 */ /* 0x000fe2000000003f */
[C---:B------:R-:W-:Y:S01]  /*6910*/  FMUL R0, R106.reuse, R72 ;  /* 0x000000486a007220 */ /* 0x040fe20000400000 */
[----:B------:R-:W-:Y:S01]  /*6920*/  HADD2.F32 R114, -RZ, R114.H1_H1 ;  /* 0x30000072ff727230 */ /* 0x000fe20000004100 */
[----:B------:R-:W-:Y:S01]  /*6930*/  F2FP.SATFINITE.E4M3.F32.PACK_AB_MERGE_C R208, R57, R56, R208 ;  /* 0x0000003839d0723e */ /* 0x000fe200048070d0 */
[C---:B------:R-:W-:Y:S01]  /*6940*/  FMUL R3, R106.reuse, R73 ;  /* 0x000000496a037220 */ /* 0x040fe20000400000 */
[----:B------:R-:W-:Y:S01]  /*6950*/  F2FP.SATFINITE.E4M3.F32.PACK_AB_MERGE_C R209, R63, R62, RZ ;  /* 0x0000003e3fd1723e */ /* 0x000fe200048070ff */
[C---:B------:R-:W-:Y:S01]  /*6960*/  FMUL R72, R106.reuse, R76 ;  /* 0x0000004c6a487220 */ /* 0x040fe20000400000 */
[--C-:B------:R-:W-:Y:S02]  /*6970*/  HADD2.F32 R119, -RZ, R116.reuse.H0_H0 ;  /* 0x20000074ff777230 */ /* 0x100fe40000004100 */
[C---:B------:R-:W-:Y:S01]  /*6980*/  FMUL R73, R106.reuse, R77 ;  /* 0x0000004d6a497220 */ /* 0x040fe20000400000 */
[----:B------:R-:W-:Y:S01]  /*6990*/  F2FP.SATFINITE.E4M3.F32.PACK_AB_MERGE_C R209, R61, R60, R209 ;  /* 0x0000003c3dd1723e */ /* 0x000fe200048070d1 */
[C---:B------:R-:W-:Y:S01]  /*69a0*/  FMUL R76, R106.reuse, R80 ;  /* 0x000000506a4c7220 */ /* 0x040fe20000400000 */
[----:B------:R-:W-:Y:S02]  /*69b0*/  HADD2.F32 R116, -RZ, R116.H1_H1 ;  /* 0x30000074ff747230 */ /* 0x000fe40000004100 */
[C---:B------:R-:W-:Y:S01]  /*69c0*/  FMUL R80, R106.reuse, R84 ;  /* 0x000000546a507220 */ /* 0x040fe20000400000 */
[C---:B------:R-:W-:Y:S01]  /*69d0*/  FMUL R84, R106.reuse, R24 ;  /* 0x000000186a547220 */ /* 0x040fe20000400000 */
[--C-:B------:R-:W-:Y:S02]  /*69e0*/  HADD2.F32 R118, -RZ, R120.reuse.H0_H0 ;  /* 0x20000078ff767230 */ /* 0x100fe40000004100 */
[C---:B------:R-:W-:Y:S01]  /*69f0*/  FMUL R77, R106.reuse, R81 ;  /* 0x000000516a4d7220 */ /* 0x040fe20000400000 */
[C---:B------:R-:W-:Y:S01]  /*6a00*/  FMUL R81, R106.reuse, R85 ;  /* 0x000000556a517220 */ /* 0x040fe20000400000 */
[----:B------:R-:W-:Y:S01]  /*6a10*/  F2FP.F16.E4M3.UNPACK_B R136, R144 ;  /* 0x00000090ff88723e */ /* 0x000fe200020006ff */
[----:B------:R-:W-:Y:S02]  /*6a20*/  HADD2.F32 R120, -RZ, R120.H1_H1 ;  /* 0x30000078ff787230 */ /* 0x000fe40000004100 */
[C---:B------:R-:W-:Y:S01]  /*6a30*/  FMUL R85, R106.reuse, R25 ;  /* 0x000000196a557220 */ /* 0x040fe20000400000 */
[C---:B------:R-:W-:Y:S01]  /*6a40*/  FMUL R64, R106.reuse, R64 ;  /* 0x000000406a407220 */ /* 0x040fe20000400000 */
[----:B------:R-:W-:Y:S01]  /*6a50*/  F2FP.F16.E4M3.UNPACK_B R138, R144.H1 ;  /* 0x00000090ff8a723e */ /* 0x000fe200030006ff */
[--C-:B------:R-:W-:Y:S01]  /*6a60*/  HADD2.F32 R121, -RZ, R122.reuse.H0_H0 ;  /* 0x2000007aff797230 */ /* 0x100fe20000004100 */
[----:B------:R-:W1:Y:S01]  /*6a70*/  LDTM.x32 R4, tmem[UR4+0x40] ;  /* 0x00004004000479ee */ /* 0x000e6200082c0000 */
[----:B------:R-:W-:Y:S01]  /*6a80*/  NOP ;  /* 0x0000000000007918 */ /* 0x000fe20000000000 */
[C---:B------:R-:W-:Y:S01]  /*6a90*/  FFMA R64, R111.reuse, R113, R64 ;  /* 0x000000716f407223 */ /* 0x040fe20000000040 */
[C---:B------:R-:W-:Y:S01]  /*6aa0*/  FMUL R65, R106.reuse, R65 ;  /* 0x000000416a417220 */ /* 0x040fe20000400000 */
[-C--:B------:R-:W-:Y:S01]  /*6ab0*/  F2FP.F16.E4M3.UNPACK_B R140, R145.reuse ;  /* 0x00000091ff8c723e */ /* 0x080fe200020006ff */
[----:B------:R-:W-:Y:S02]  /*6ac0*/  HADD2.F32 R122, -RZ, R122.H1_H1 ;  /* 0x3000007aff7a7230 */ /* 0x000fe40000004100 */
[C---:B------:R-:W-:Y:S01]  /*6ad0*/  FMUL R68, R106.reuse, R68 ;  /* 0x000000446a447220 */ /* 0x040fe20000400000 */
[C---:B------:R-:W-:Y:S01]  /*6ae0*/  FFMA R65, R111.reuse, R110, R65 ;  /* 0x0000006e6f417223 */ /* 0x040fe20000000041 */
[----:B------:R-:W-:Y:S01]  /*6af0*/  F2FP.F16.E4M3.UNPACK_B R142, R145.H1 ;  /* 0x00000091ff8e723e */ /* 0x000fe200030006ff */
[--C-:B------:R-:W-:Y:S02]  /*6b00*/  HADD2.F32 R123, -RZ, R124.reuse.H0_H0 ;  /* 0x2000007cff7b7230 */ /* 0x100fe40000004100 */
[C---:B------:R-:W-:Y:S01]  /*6b10*/  FMUL R69, R106.reuse, R69 ;  /* 0x000000456a457220 */ /* 0x040fe20000400000 */
[----:B------:R-:W-:Y:S02]  /*6b20*/  HADD2.F32 R124, -RZ, R124.H1_H1 ;  /* 0x3000007cff7c7230 */ /* 0x000fe40000004100 */
[C---:B------:R-:W-:Y:S01]  /*6b30*/  FMUL R87, R106.reuse, R87 ;  /* 0x000000576a577220 */ /* 0x040fe20000400000 */
[----:B------:R-:W-:Y:S01]  /*6b40*/  F2FP.F16.E4M3.UNPACK_B R144, R146 ;  /* 0x00000092ff90723e */ /* 0x000fe200020006ff */
[--C-:B------:R-:W-:Y:S02]  /*6b50*/  HADD2.F32 R127, -RZ, R128.reuse.H0_H0 ;  /* 0x20000080ff7f7230 */ /* 0x100fe40000004100 */
[C---:B------:R-:W-:Y:S01]  /*6b60*/  FMUL R36, R106.reuse, R36 ;  /* 0x000000246a247220 */ /* 0x040fe20000400000 */
[----:B------:R-:W-:Y:S02]  /*6b70*/  HADD2.F32 R128, -RZ, R128.H1_H1 ;  /* 0x30000080ff807230 */ /* 0x000fe40000004100 */
[C---:B------:R-:W-:Y:S01]  /*6b80*/  FMUL R37, R106.reuse, R37 ;  /* 0x000000256a257220 */ /* 0x040fe20000400000 */
        /* <DEDUP_REMOVED lines=22> */
[C---:B-1----:R-:W-:Y:S01]  /*6cf0*/  FMUL R4, R106.reuse, R4 ;  /* 0x000000046a047220 */ /* 0x042fe20000400000 */
        /* <DEDUP_REMOVED lines=13> */
[C---:B------:R-:W-:Y:S01]  /*6dd0*/  FMUL R16, R106.reuse, R16 ;  /* 0x000000106a107220 */ /* 0x040fe20000400000 */
[C---:B------:R-:W-:Y:S01]  /*6de0*/  FMUL R17, R106.reuse, R17 ;  /* 0x000000116a117220 */ /* 0x040fe20000400000 */
[----:B------:R-:W-:Y:S01]  /*6df0*/  F2FP.F16.E4M3.UNPACK_B R162, R162.H1 ;  /* 0x000000a2ffa2723e */ /* 0x000fe200030006ff */
        /* <DEDUP_REMOVED lines=22> */
[C---:B------:R-:W-:Y:S01]  /*6f60*/  FFMA R66, R111.reuse, R115, R66 ;  /* 0x000000736f427223 */ /* 0x040fe20000000042 */
[----:B------:R-:W-:Y:S01]  /*6f70*/  F2FP.F16.E4M3.UNPACK_B R174, R177.H1 ;  /* 0x000000b1ffae723e */ /* 0x000fe200030006ff */
[--C-:B------:R-:W-:Y:S02]  /*6f80*/  HADD2.F32 R171, -RZ, R172.reuse.H0_H0 ;  /* 0x200000acffab7230 */ /* 0x100fe40000004100 */
[C---:B------:R-:W-:Y:S01]  /*6f90*/  FFMA R67, R111.reuse, R112, R67 ;  /* 0x000000706f437223 */ /* 0x040fe20000000043 */
[C---:B------:R-:W-:Y:S01]  /*6fa0*/  FFMA R68, R111.reuse, R117, R68 ;  /* 0x000000756f447223 */ /* 0x040fe20000000044 */
[----:B------:R-:W-:Y:S01]  /*6fb0*/  F2FP.F16.E4M3.UNPACK_B R176, R178 ;  /* 0x000000b2ffb0723e */ /* 0x000fe200020006ff */
[----:B------:R-:W-:Y:S01]  /*6fc0*/  FFMA R69, R111, R114, R69 ;  /* 0x000000726f457223 */ /* 0x000fe20000000045 */
[----:B------:R-:W-:Y:S01]  /*6fd0*/  HADD2.F32 R172, -RZ, R172.H1_H1 ;  /* 0x300000acffac7230 */ /* 0x000fe20000004100 */
[----:B------:R-:W-:Y:S01]  /*6fe0*/  F2FP.SATFINITE.E4M3.F32.PACK_AB_MERGE_C R210, R67, R66, RZ ;  /* 0x0000004243d2723e */ /* 0x000fe200048070ff */
[C---:B------:R-:W-:Y:S01]  /*6ff0*/  FMUL R70, R106.reuse, R70 ;  /* 0x000000466a467220 */ /* 0x040fe20000400000 */
[--C-:B------:R-:W-:Y:S02]  /*7000*/  HADD2.F32 R175, -RZ, R176.reuse.H0_H0 ;  /* 0x200000b0ffaf7230 */ /* 0x100fe40000004100 */
[C---:B------:R-:W-:Y:S01]  /*7010*/  FMUL R71, R106.reuse, R71 ;  /* 0x000000476a477220 */ /* 0x040fe20000400000 */
[----:B------:R-:W-:Y:S01]  /*7020*/  F2FP.SATFINITE.E4M3.F32.PACK_AB_MERGE_C R210, R65, R64, R210 ;  /* 0x0000004041d2723e */ /* 0x000fe200048070d2 */
[C---:B------:R-:W-:Y:S01]  /*7030*/  FFMA R70, R111.reuse, R119, R70 ;  /* 0x000000776f467223 */ /* 0x040fe20000000046 */
[----:B------:R-:W-:Y:S02]  /*7040*/  HADD2.F32 R176, -RZ, R176.H1_H1 ;  /* 0x300000b0ffb07230 */ /* 0x000fe40000004100 */
[C---:B------:R-:W-:Y:S01]  /*7050*/  FFMA R71, R111.reuse, R116, R71 ;  /* 0x000000746f477223 */ /* 0x040fe20000000047 */
[C---:B------:R-:W-:Y:S01]  /*7060*/  FFMA R0, R111.reuse, R118, R0 ;  /* 0x000000766f007223 */ /* 0x040fe20000000000 */
[----:B------:R-:W-:Y:S01]  /*7070*/  F2FP.F16.E4M3.UNPACK_B R178, R178.H1 ;  /* 0x000000b2ffb2723e */ /* 0x000fe200030006ff */
[----:B------:R-:W-:Y:S01]  /*7080*/  FFMA R3, R111, R120, R3 ;  /* 0x000000786f037223 */ /* 0x000fe20000000003 */
[C---:B------:R-:W-:Y:S01]  /*7090*/  FMUL R74, R106.reuse, R74 ;  /* 0x0000004a6a4a7220 */ /* 0x040fe20000400000 */
[----:B------:R-:W-:Y:S01]  /*70a0*/  F2FP.SATFINITE.E4M3.F32.PACK_AB_MERGE_C R70, R71, R70, RZ ;  /* 0x000000464746723e */ /* 0x000fe200048070ff */
[C---:B------:R-:W-:Y:S01]  /*70b0*/  FMUL R75, R106.reuse, R75 ;  /* 0x0000004b6a4b7220 */ /* 0x040fe20000400000 */
[--C-:B------:R-:W-:Y:S02]  /*70c0*/  HADD2.F32 R125, -RZ, R126.reuse.H0_H0 ;  /* 0x2000007eff7d7230 */ /* 0x100fe40000004100 */
[----:B------:R-:W-:Y:S01]  /*70d0*/  FFMA R74, R111, R121, R74 ;  /* 0x000000796f4a7223 */ /* 0x000fe2000000004a */
[----:B------:R-:W-:Y:S01]  /*70e0*/  F2FP.SATFINITE.E4M3.F32.PACK_AB_MERGE_C R211, R69, R68, R70 ;  /* 0x0000004445d3723e */ /* 0x000fe20004807046 */
[C---:B------:R-:W-:Y:S01]  /*70f0*/  FFMA R75, R111.reuse, R122, R75 ;  /* 0x0000007a6f4b7223 */ /* 0x040fe2000000004b */
[----:B------:R-:W-:Y:S01]  /*7100*/  FFMA R72, R111, R123, R72 ;  /* 0x0000007b6f487223 */ /* 0x000fe20000000048 */
[----:B------:R-:W-:Y:S01]  /*7110*/  IADD3 R68, PT, PT, R233, 0xa0, RZ ;  /* 0x000000a0e9447810 */ /* 0x000fe20007ffe0ff */
[C---:B------:R-:W-:Y:S01]  /*7120*/  FFMA R73, R111.reuse, R124, R73 ;  /* 0x0000007c6f497223 */ /* 0x040fe20000000049 */
[----:B------:R-:W-:Y:S01]  /*7130*/  FMUL R78, R106, R78 ;  /* 0x0000004e6a4e7220 */ /* 0x000fe20000400000 */
[----:B------:R-:W-:Y:S01]  /*7140*/  F2FP.F16.E4M3.UNPACK_B R180, R179 ;  /* 0x000000b3ffb4723e */ /* 0x000fe200020006ff */
[----:B------:R-:W-:Y:S01]  /*7150*/  HADD2.F32 R126, -RZ, R126.H1_H1 ;  /* 0x3000007eff7e7230 */ /* 0x000fe20000004100 */
[----:B------:R-:W-:Y:S01]  /*7160*/  LOP3.LUT R68, R68, 0xfefffff8, RZ, 0xc0, !PT ;  /* 0xfefffff844447812 */ /* 0x000fe200078ec0ff */
[C---:B------:R-:W-:Y:S01]  /*7170*/  FFMA R78, R111.reuse, R125, R78 ;  /* 0x0000007d6f4e7223 */ /* 0x040fe2000000004e */
[C---:B------:R-:W-:Y:S01]  /*7180*/  FMUL R79, R106.reuse, R79 ;  /* 0x0000004f6a4f7220 */ /* 0x040fe20000400000 */
[----:B------:R-:W-:Y:S01]  /*7190*/  HADD2.F32 R129, -RZ, R130.H0_H0 ;  /* 0x20000082ff817230 */ /* 0x000fe20000004100 */
[----:B------:R1:W-:Y:S01]  /*71a0*/  SYNCS.ARRIVE.TRANS64.RED.A1T0 RZ, [R68+URZ], RZ ;  /* 0x000000ff44ff79a7 */ /* 0x0003e200081004ff */
[----:B------:R3:W-:Y:S01]  /*71b0*/  STS.128 [R224+UR43+0x3200], R208 ;  /* 0x003200d0e0007988 */ /* 0x0007e20008000c2b */
[C---:B------:R-:W-:Y:S01]  /*71c0*/  FFMA R79, R111.reuse, R126, R79 ;  /* 0x0000007e6f4f7223 */ /* 0x040fe2000000004f */
[C---:B------:R-:W-:Y:S01]  /*71d0*/  FFMA R76, R111.reuse, R127, R76 ;  /* 0x0000007f6f4c7223 */ /* 0x040fe2000000004c */
[----:B------:R-:W-:Y:S01]  /*71e0*/  F2FP.F16.E4M3.UNPACK_B R182, R179.H1 ;  /* 0x000000b3ffb6723e */ /* 0x000fe200030006ff */
[----:B------:R-:W-:Y:S01]  /*71f0*/  FFMA R77, R111, R128, R77 ;  /* 0x000000806f4d7223 */ /* 0x000fe2000000004d */
[--C-:B------:R-:W-:Y:S01]  /*7200*/  HADD2.F32 R179, -RZ, R180.reuse.H0_H0 ;  /* 0x200000b4ffb37230 */ /* 0x100fe20000004100 */
[----:B------:R-:W-:Y:S01]  /*7210*/  F2FP.SATFINITE.E4M3.F32.PACK_AB_MERGE_C R69, R79, R78, RZ ;  /* 0x0000004e4f45723e */ /* 0x000fe200048070ff */
[----:B------:R-:W-:Y:S02]  /*7220*/  HADD2.F32 R180, -RZ, R180.H1_H1 ;  /* 0x300000b4ffb47230 */ /* 0x000fe40000004100 */
[C---:B------:R-:W-:Y:S01]  /*7230*/  FMUL R82, R106.reuse, R82 ;  /* 0x000000526a527220 */ /* 0x040fe20000400000 */
[----:B------:R-:W-:Y:S01]  /*7240*/  HADD2.F32 R130, -RZ, R130.H1_H1 ;  /* 0x30000082ff827230 */ /* 0x000fe20000004100 */
[----:B------:R-:W-:Y:S01]  /*7250*/  F2FP.SATFINITE.E4M3.F32.PACK_AB_MERGE_C R69, R73, R72, R69 ;  /* 0x000000484945723e */ /* 0x000fe20004807045 */
[C---:B------:R-:W-:Y:S01]  /*7260*/  FMUL R83, R106.reuse, R83 ;  /* 0x000000536a537220 */ /* 0x040fe20000400000 */
[--C-:B------:R-:W-:Y:S02]  /*7270*/  HADD2.F32 R133, -RZ, R134.reuse.H0_H0 ;  /* 0x20000086ff857230 */ /* 0x100fe40000004100 */
[C---:B------:R-:W-:Y:S01]  /*7280*/  FFMA R82, R111.reuse, R129, R82 ;  /* 0x000000816f527223 */ /* 0x040fe20000000052 */
[----:B------:R-:W-:Y:S02]  /*7290*/  HADD2.F32 R134, -RZ, R134.H1_H1 ;  /* 0x30000086ff867230 */ /* 0x000fe40000004100 */
[C---:B------:R-:W-:Y:S01]  /*72a0*/  FFMA R83, R111.reuse, R130, R83 ;  /* 0x000000826f537223 */ /* 0x040fe20000000053 */
[C---:B------:R-:W-:Y:S01]  /*72b0*/  FFMA R80, R111.reuse, R131, R80 ;  /* 0x000000836f507223 */ /* 0x040fe20000000050 */
[----:B------:R-:W-:Y:S01]  /*72c0*/  F2FP.F16.E4M3.UNPACK_B R184, R192 ;  /* 0x000000c0ffb8723e */ /* 0x000fe200020006ff */
[----:B------:R-:W-:Y:S01]  /*72d0*/  FFMA R81, R111, R132, R81 ;  /* 0x000000846f517223 */ /* 0x000fe20000000051 */
[C---:B------:R-:W-:Y:S01]  /*72e0*/  FMUL R86, R106.reuse, R86 ;  /* 0x000000566a567220 */ /* 0x040fe20000400000 */
[----:B------:R-:W-:Y:S01]  /*72f0*/  F2FP.SATFINITE.E4M3.F32.PACK_AB_MERGE_C R70, R83, R82, RZ ;  /* 0x000000525346723e */ /* 0x000fe200048070ff */
[--C-:B------:R-:W-:Y:S01]  /*7300*/  HADD2.F32 R137, -RZ, R138.reuse.H0_H0 ;  /* 0x2000008aff897230 */ /* 0x100fe20000004100 */
[----:B-1----:R-:W-:Y:S01]  /*7310*/  F2FP.SATFINITE.E4M3.F32.PACK_AB_MERGE_C R68, R75, R74, RZ ;  /* 0x0000004a4b44723e */ /* 0x002fe200048070ff */
[----:B------:R-:W-:Y:S01]  /*7320*/  FFMA R86, R111, R133, R86 ;  /* 0x000000856f567223 */ /* 0x000fe20000000056 */
[----:B------:R-:W-:Y:S01]  /*7330*/  HADD2.F32 R138, -RZ, R138.H1_H1 ;  /* 0x3000008aff8a7230 */ /* 0x000fe20000004100 */
[----:B------:R-:W-:Y:S01]  /*7340*/  F2FP.SATFINITE.E4M3.F32.PACK_AB_MERGE_C R70, R77, R76, R70 ;  /* 0x0000004c4d46723e */ /* 0x000fe20004807046 */
[----:B------:R-:W-:Y:S01]  /*7350*/  FFMA R87, R111, R134, R87 ;  /* 0x000000866f577223 */ /* 0x000fe20000000057 */
[----:B------:R-:W-:Y:S01]  /*7360*/  F2FP.SATFINITE.E4M3.F32.PACK_AB_MERGE_C R68, R3, R0, R68 ;  /* 0x000000000344723e */ /* 0x000fe20004807044 */
[C---:B------:R-:W-:Y:S01]  /*7370*/  FFMA R84, R111.reuse, R135, R84 ;  /* 0x000000876f547223 */ /* 0x040fe20000000054 */
[----:B------:R-:W-:Y:S01]  /*7380*/  FFMA R85, R111, R136, R85 ;  /* 0x000000886f557223 */ /* 0x000fe20000000055 */
[--C-:B------:R-:W-:Y:S01]  /*7390*/  HADD2.F32 R141, -RZ, R142.reuse.H0_H0 ;  /* 0x2000008eff8d7230 */ /* 0x100fe20000004100 */
[----:B------:R-:W-:Y:S01]  /*73a0*/  F2FP.SATFINITE.E4M3.F32.PACK_AB_MERGE_C R71, R87, R86, RZ ;  /* 0x000000565747723e */ /* 0x000fe200048070ff */
[C---:B------:R-:W-:Y:S01]  /*73b0*/  FFMA R88, R111.reuse, R137, R88 ;  /* 0x000000896f587223 */ /* 0x040fe20000000058 */
[----:B------:R-:W-:Y:S02]  /*73c0*/  HADD2.F32 R142, -RZ, R142.H1_H1 ;  /* 0x3000008eff8e7230 */ /* 0x000fe40000004100 */
[----:B------:R-:W-:Y:S01]  /*73d0*/  FFMA R89, R111, R138, R89 ;  /* 0x0000008a6f597223 */ /* 0x000fe20000000059 */
[----:B------:R-:W-:Y:S01]  /*73e0*/  F2FP.SATFINITE.E4M3.F32.PACK_AB_MERGE_C R71, R81, R80, R71 ;  /* 0x000000505147723e */ /* 0x000fe20004807047 */
[C---:B------:R-:W-:Y:S01]  /*73f0*/  FFMA R90, R111.reuse, R139, R90 ;  /* 0x0000008b6f5a7223 */ /* 0x040fe2000000005a */
[----:B------:R-:W-:Y:S01]  /*7400*/  FFMA R91, R111, R140, R91 ;  /* 0x0000008c6f5b7223 */ /* 0x000fe2000000005b */
[--C-:B------:R-:W-:Y:S01]  /*7410*/  HADD2.F32 R145, -RZ, R146.reuse.H0_H0 ;  /* 0x20000092ff917230 */ /* 0x100fe20000004100 */
[----:B------:R-:W-:Y:S01]  /*7420*/  F2FP.SATFINITE.E4M3.F32.PACK_AB_MERGE_C R88, R89, R88, RZ ;  /* 0x000000585958723e */ /* 0x000fe200048070ff */
[----:B------:R3:W-:Y:S01]  /*7430*/  STS.128 [R220+0x3200], R68 ;  /* 0x00320044dc007388 */ /* 0x0007e20000000c00 */
[----:B------:R-:W-:Y:S01]  /*7440*/  FFMA R92, R111, R141, R92 ;  /* 0x0000008d6f5c7223 */ /* 0x000fe2000000005c */
[----:B------:R-:W-:Y:S01]  /*7450*/  HADD2.F32 R146, -RZ, R146.H1_H1 ;  /* 0x30000092ff927230 */ /* 0x000fe20000004100 */
[----:B------:R-:W-:Y:S01]  /*7460*/  F2FP.SATFINITE.E4M3.F32.PACK_AB_MERGE_C R84, R85, R84, R88 ;  /* 0x000000545554723e */ /* 0x000fe20004807058 */
[C---:B------:R-:W-:Y:S01]  /*7470*/  FFMA R93, R111.reuse, R142, R93 ;  /* 0x0000008e6f5d7223 */ /* 0x040fe2000000005d */
[C---:B------:R-:W-:Y:S01]  /*7480*/  FFMA R94, R111.reuse, R143, R94 ;  /* 0x0000008f6f5e7223 */ /* 0x040fe2000000005e */
[C---:B------:R-:W-:Y:S01]  /*7490*/  FFMA R95, R111.reuse, R144, R95 ;  /* 0x000000906f5f7223 */ /* 0x040fe2000000005f */
[----:B------:R-:W-:Y:S02]  /*74a0*/  HADD2.F32 R149, -RZ, R150.H0_H0 ;  /* 0x20000096ff957230 */ /* 0x000fe40000004100 */
[----:B------:R-:W-:Y:S01]  /*74b0*/  FFMA R96, R111, R145, R96 ;  /* 0x000000916f607223 */ /* 0x000fe20000000060 */
[----:B------:R-:W-:Y:S01]  /*74c0*/  F2FP.SATFINITE.E4M3.F32.PACK_AB_MERGE_C R85, R93, R92, RZ ;  /* 0x0000005c5d55723e */ /* 0x000fe200048070ff */
[C---:B------:R-:W-:Y:S01]  /*74d0*/  FFMA R97, R111.reuse, R146, R97 ;  /* 0x000000926f617223 */ /* 0x040fe20000000061 */
[C---:B------:R-:W-:Y:S01]  /*74e0*/  FFMA R36, R111.reuse, R147, R36 ;  /* 0x000000936f247223 */ /* 0x040fe20000000024 */
[----:B------:R-:W-:Y:S01]  /*74f0*/  FFMA R37, R111, R148, R37 ;  /* 0x000000946f257223 */ /* 0x000fe20000000025 */
[----:B------:R-:W-:Y:S01]  /*7500*/  F2FP.SATFINITE.E4M3.F32.PACK_AB_MERGE_C R85, R91, R90, R85 ;  /* 0x0000005a5b55723e */ /* 0x000fe20004807055 */
        /* <DEDUP_REMOVED lines=9> */
[C---:B------:R-:W-:Y:S01]  /*75a0*/  FMUL R42, R106.reuse, R42 ;  /* 0x0000002a6a2a7220 */ /* 0x040fe20000400000 */
[----:B------:R-:W-:Y:S02]  /*75b0*/  HADD2.F32 R154, -RZ, R154.H1_H1 ;  /* 0x3000009aff9a7230 */ /* 0x000fe40000004100 */
[C---:B------:R-:W-:Y:S01]  /*75c0*/  FFMA R39, R111.reuse, R150, R39 ;  /* 0x000000966f277223 */ /* 0x040fe20000000027 */
[C---:B------:R-:W-:Y:S01]  /*75d0*/  FFMA R40, R111.reuse, R151, R40 ;  /* 0x000000976f287223 */ /* 0x040fe20000000028 */
[C---:B------:R-:W-:Y:S01]  /*75e0*/  FFMA R41, R111.reuse, R152, R41 ;  /* 0x000000986f297223 */ /* 0x040fe20000000029 */
[----:B------:R-:W-:Y:S01]  /*75f0*/  FFMA R42, R111, R153, R42 ;  /* 0x000000996f2a7223 */ /* 0x000fe2000000002a */
[----:B------:R-:W-:Y:S01]  /*7600*/  F2FP.F16.E4M3.UNPACK_B R186, R192.H1 ;  /* 0x000000c0ffba723e */ /* 0x000fe200030006ff */
[C---:B------:R-:W-:Y:S01]  /*7610*/  FMUL R43, R106.reuse, R43 ;  /* 0x0000002b6a2b7220 */ /* 0x040fe20000400000 */
[--C-:B------:R-:W-:Y:S01]  /*7620*/  HADD2.F32 R157, -RZ, R158.reuse.H0_H0 ;  /* 0x2000009eff9d7230 */ /* 0x100fe20000004100 */
[----:B------:R-:W-:Y:S01]  /*7630*/  F2FP.SATFINITE.E4M3.F32.PACK_AB_MERGE_C R38, R39, R38, RZ ;  /* 0x000000262726723e */ /* 0x000fe200048070ff */
[C---:B------:R-:W-:Y:S01]  /*7640*/  FMUL R46, R106.reuse, R46 ;  /* 0x0000002e6a2e7220 */ /* 0x040fe20000400000 */
[----:B------:R-:W-:Y:S02]  /*7650*/  HADD2.F32 R158, -RZ, R158.H1_H1 ;  /* 0x3000009eff9e7230 */ /* 0x000fe40000004100 */
[----:B------:R-:W-:Y:S01]  /*7660*/  FFMA R43, R111, R154, R43 ;  /* 0x0000009a6f2b7223 */ /* 0x000fe2000000002b */
[----:B------:R-:W-:Y:S01]  /*7670*/  F2FP.SATFINITE.E4M3.F32.PACK_AB_MERGE_C R87, R37, R36, R38 ;  /* 0x000000242557723e */ /* 0x000fe20004807026 */
[C---:B------:R-:W-:Y:S01]  /*7680*/  FFMA R44, R111.reuse, R155, R44 ;  /* 0x0000009b6f2c7223 */ /* 0x040fe2000000002c */
[C---:B------:R-:W-:Y:S01]  /*7690*/  FFMA R45, R111.reuse, R156, R45 ;  /* 0x0000009c6f2d7223 */ /* 0x040fe2000000002d */
[----:B------:R-:W-:Y:S01]  /*76a0*/  FFMA R46, R111, R157, R46 ;  /* 0x0000009d6f2e7223 */ /* 0x000fe2000000002e */
[----:B------:R-:W-:Y:S01]  /*76b0*/  F2FP.F16.E4M3.UNPACK_B R188, R193 ;  /* 0x000000c1ffbc723e */ /* 0x000fe200020006ff */
[----:B------:R3:W-:Y:S01]  /*76c0*/  STS.128 [R224+UR43+0x4200], R84 ;  /* 0x00420054e0007988 */ /* 0x0007e20008000c2b */
[----:B------:R-:W-:Y:S01]  /*76d0*/  F2FP.SATFINITE.E4M3.F32.PACK_AB_MERGE_C R42, R43, R42, RZ ;  /* 0x0000002a2b2a723e */ /* 0x000fe200048070ff */
[C---:B------:R-:W-:Y:S01]  /*76e0*/  FMUL R47, R106.reuse, R47 ;  /* 0x0000002f6a2f7220 */ /* 0x040fe20000400000 */
[--C-:B------:R-:W-:Y:S02]  /*76f0*/  HADD2.F32 R161, -RZ, R162.reuse.H0_H0 ;  /* 0x200000a2ffa17230 */ /* 0x100fe40000004100 */
[C---:B------:R-:W-:Y:S01]  /*7700*/  FMUL R50, R106.reuse, R50 ;  /* 0x000000326a327220 */ /* 0x040fe20000400000 */
[----:B------:R-:W-:Y:S01]  /*7710*/  HADD2.F32 R162, -RZ, R162.H1_H1 ;  /* 0x300000a2ffa27230 */ /* 0x000fe20000004100 */
[----:B------:R-:W-:Y:S01]  /*7720*/  F2FP.SATFINITE.E4M3.F32.PACK_AB_MERGE_C R40, R41, R40, R42 ;  /* 0x000000282928723e */ /* 0x000fe2000480702a */
[C---:B------:R-:W-:Y:S01]  /*7730*/  FFMA R47, R111.reuse, R158, R47 ;  /* 0x0000009e6f2f7223 */ /* 0x040fe2000000002f */
[C---:B------:R-:W-:Y:S01]  /*7740*/  FFMA R48, R111.reuse, R159, R48 ;  /* 0x0000009f6f307223 */ /* 0x040fe20000000030 */
[C---:B------:R-:W-:Y:S01]  /*7750*/  FFMA R49, R111.reuse, R160, R49 ;  /* 0x000000a06f317223 */ /* 0x040fe20000000031 */
[----:B------:R-:W-:Y:S01]  /*7760*/  FFMA R50, R111, R161, R50 ;  /* 0x000000a16f327223 */ /* 0x000fe20000000032 */
[----:B------:R-:W-:Y:S01]  /*7770*/  F2FP.F16.E4M3.UNPACK_B R190, R193.H1 ;  /* 0x000000c1ffbe723e */ /* 0x000fe200030006ff */
[--C-:B------:R-:W-:Y:S01]  /*7780*/  HADD2.F32 R187, -RZ, R188.reuse.H0_H0 ;  /* 0x200000bcffbb7230 */ /* 0x100fe20000004100 */
[----:B------:R-:W-:Y:S01]  /*7790*/  F2FP.SATFINITE.E4M3.F32.PACK_AB_MERGE_C R46, R47, R46, RZ ;  /* 0x0000002e2f2e723e */ /* 0x000fe200048070ff */
[----:B------:R-:W-:Y:S02]  /*77a0*/  HADD2.F32 R188, -RZ, R188.H1_H1 ;  /* 0x300000bcffbc7230 */ /* 0x000fe40000004100 */
[C---:B------:R-:W-:Y:S01]  /*77b0*/  FMUL R51, R106.reuse, R51 ;  /* 0x000000336a337220 */ /* 0x040fe20000400000 */
[--C-:B------:R-:W-:Y:S01]  /*77c0*/  HADD2.F32 R165, -RZ, R166.reuse.H0_H0 ;  /* 0x200000a6ffa57230 */ /* 0x100fe20000004100 */
[----:B------:R-:W-:Y:S01]  /*77d0*/  F2FP.SATFINITE.E4M3.F32.PACK_AB_MERGE_C R41, R45, R44, R46 ;  /* 0x0000002c2d29723e */ /* 0x000fe2000480702e */
[C---:B------:R-:W-:Y:S01]  /*77e0*/  FMUL R54, R106.reuse, R54 ;  /* 0x000000366a367220 */ /* 0x040fe20000400000 */
[----:B------:R-:W-:Y:S02]  /*77f0*/  HADD2.F32 R166, -RZ, R166.H1_H1 ;  /* 0x300000a6ffa67230 */ /* 0x000fe40000004100 */
[C---:B------:R-:W-:Y:S01]  /*7800*/  FFMA R51, R111.reuse, R162, R51 ;  /* 0x000000a26f337223 */ /* 0x040fe20000000033 */
[C---:B------:R-:W-:Y:S01]  /*7810*/  FFMA R52, R111.reuse, R163, R52 ;  /* 0x000000a36f347223 */ /* 0x040fe20000000034 */
[C---:B------:R-:W-:Y:S01]  /*7820*/  FFMA R53, R111.reuse, R164, R53 ;  /* 0x000000a46f357223 */ /* 0x040fe20000000035 */
[----:B------:R-:W-:Y:S01]  /*7830*/  FFMA R54, R111, R165, R54 ;  /* 0x000000a56f367223 */ /* 0x000fe20000000036 */
[----:B------:R-:W-:Y:S01]  /*7840*/  F2FP.F16.E4M3.UNPACK_B R192, R194 ;  /* 0x000000c2ffc0723e */ /* 0x000fe200020006ff */
[C---:B------:R-:W-:Y:S01]  /*7850*/  FMUL R55, R106.reuse, R55 ;  /* 0x000000376a377220 */ /* 0x040fe20000400000 */
[--C-:B------:R-:W-:Y:S01]  /*7860*/  HADD2.F32 R169, -RZ, R170.reuse.H0_H0 ;  /* 0x200000aaffa97230 */ /* 0x100fe20000004100 */
[----:B------:R-:W-:Y:S01]  /*7870*/  F2FP.SATFINITE.E4M3.F32.PACK_AB_MERGE_C R42, R51, R50, RZ ;  /* 0x00000032332a723e */ /* 0x000fe200048070ff */
[----:B------:R-:W-:Y:S02]  /*7880*/  HADD2.F32 R170, -RZ, R170.H1_H1 ;  /* 0x300000aaffaa7230 */ /* 0x000fe40000004100 */
[C---:B------:R-:W-:Y:S01]  /*7890*/  FFMA R55, R111.reuse, R166, R55 ;  /* 0x000000a66f377223 */ /* 0x040fe20000000037 */
[----:B------:R-:W-:Y:S01]  /*78a0*/  FFMA R4, R111, R167, R4 ;  /* 0x000000a76f047223 */ /* 0x000fe20000000004 */
[----:B------:R-:W-:Y:S01]  /*78b0*/  F2FP.SATFINITE.E4M3.F32.PACK_AB_MERGE_C R42, R49, R48, R42 ;  /* 0x00000030312a723e */ /* 0x000fe2000480702a */
[----:B------:R-:W-:Y:S01]  /*78c0*/  FFMA R5, R111, R168, R5 ;  /* 0x000000a86f057223 */ /* 0x000fe20000000005 */
[--C-:B------:R-:W-:Y:S01]  /*78d0*/  HADD2.F32 R191, -RZ, R192.reuse.H0_H0 ;  /* 0x200000c0ffbf7230 */ /* 0x100fe20000004100 */
[----:B------:R-:W-:Y:S01]  /*78e0*/  F2FP.SATFINITE.E4M3.F32.PACK_AB_MERGE_C R43, R55, R54, RZ ;  /* 0x00000036372b723e */ /* 0x000fe200048070ff */
[----:B------:R-:W-:Y:S02]  /*78f0*/  HADD2.F32 R192, -RZ, R192.H1_H1 ;  /* 0x300000c0ffc07230 */ /* 0x000fe40000004100 */
[C---:B------:R-:W-:Y:S01]  /*7900*/  FMUL R6, R106.reuse, R6 ;  /* 0x000000066a067220 */ /* 0x040fe20000400000 */
[C---:B------:R-:W-:Y:S01]  /*7910*/  FMUL R7, R106.reuse, R7 ;  /* 0x000000076a077220 */ /* 0x040fe20000400000 */
[--C-:B------:R-:W-:Y:S01]  /*7920*/  HADD2.F32 R173, -RZ, R174.reuse.H0_H0 ;  /* 0x200000aeffad7230 */ /* 0x100fe20000004100 */
[----:B------:R-:W-:Y:S01]  /*7930*/  F2FP.SATFINITE.E4M3.F32.PACK_AB_MERGE_C R43, R53, R52, R43 ;  /* 0x00000034352b723e */ /* 0x000fe2000480702b */
[C---:B------:R-:W-:Y:S01]  /*7940*/  FFMA R6, R111.reuse, R169, R6 ;  /* 0x000000a96f067223 */ /* 0x040fe20000000006 */
[C---:B------:R-:W-:Y:S01]  /*7950*/  FFMA R7, R111.reuse, R170, R7 ;  /* 0x000000aa6f077223 */ /* 0x040fe20000000007 */
[C---:B------:R-:W-:Y:S01]  /*7960*/  FFMA R8, R111.reuse, R171, R8 ;  /* 0x000000ab6f087223 */ /* 0x040fe20000000008 */
[----:B------:R-:W-:Y:S01]  /*7970*/  FFMA R9, R111, R172, R9 ;  /* 0x000000ac6f097223 */ /* 0x000fe20000000009 */
[----:B------:R-:W-:Y:S01]  /*7980*/  F2FP.F16.E4M3.UNPACK_B R194, R194.H1 ;  /* 0x000000c2ffc2723e */ /* 0x000fe200030006ff */
[----:B------:R3:W-:Y:S01]  /*7990*/  STS.128 [R219+0x3200], R40 ;  /* 0x00320028db007388 */ /* 0x0007e20000000c00 */
        /* <DEDUP_REMOVED lines=10> */
[----:B------:R-:W-:Y:S01]  /*7a40*/  F2FP.F16.E4M3.UNPACK_B R196, R195 ;  /* 0x000000c3ffc4723e */ /* 0x000fe200020006ff */
[----:B------:R-:W-:Y:S01]  /*7a50*/  HADD2.F32 R178, -RZ, R178.H1_H1 ;  /* 0x300000b2ffb27230 */ /* 0x000fe20000004100 */
[----:B------:R-:W-:Y:S01]  /*7a60*/  F2FP.SATFINITE.E4M3.F32.PACK_AB_MERGE_C R10, R11, R10, RZ ;  /* 0x0000000a0b0a723e */ /* 0x000fe200048070ff */
[C---:B------:R-:W-:Y:S01]  /*7a70*/  FMUL R14, R106.reuse, R14 ;  /* 0x0000000e6a0e7220 */ /* 0x040fe20000400000 */
[C---:B------:R-:W-:Y:S01]  /*7a80*/  FMUL R15, R106.reuse, R15 ;  /* 0x0000000f6a0f7220 */ /* 0x040fe20000400000 */
[--C-:B------:R-:W-:Y:S01]  /*7a90*/  HADD2.F32 R181, -RZ, R182.reuse.H0_H0 ;  /* 0x200000b6ffb57230 */ /* 0x100fe20000004100 */
[----:B------:R-:W-:Y:S01]  /*7aa0*/  F2FP.SATFINITE.E4M3.F32.PACK_AB_MERGE_C R5, R9, R8, R10 ;  /* 0x000000080905723e */ /* 0x000fe2000480700a */
[C---:B------:R-:W-:Y:S01]  /*7ab0*/  FFMA R14, R111.reuse, R177, R14 ;  /* 0x000000b16f0e7223 */ /* 0x040fe2000000000e */
[C---:B------:R-:W-:Y:S01]  /*7ac0*/  FFMA R15, R111.reuse, R178, R15 ;  /* 0x000000b26f0f7223 */ /* 0x040fe2000000000f */
[C---:B------:R-:W-:Y:S01]  /*7ad0*/  FFMA R16, R111.reuse, R179, R16 ;  /* 0x000000b36f107223 */ /* 0x040fe20000000010 */
[C---:B------:R-:W-:Y:S01]  /*7ae0*/  FFMA R17, R111.reuse, R180, R17 ;  /* 0x000000b46f117223 */ /* 0x040fe20000000011 */
[----:B------:R-:W-:Y:S02]  /*7af0*/  HADD2.F32 R182, -RZ, R182.H1_H1 ;  /* 0x300000b6ffb67230 */ /* 0x000fe40000004100 */
[C---:B------:R-:W-:Y:S01]  /*7b00*/  FMUL R18, R106.reuse, R18 ;  /* 0x000000126a127220 */ /* 0x040fe20000400000 */
[C---:B------:R-:W-:Y:S01]  /*7b10*/  FMUL R19, R106.reuse, R19 ;  /* 0x000000136a137220 */ /* 0x040fe20000400000 */
[--C-:B------:R-:W-:Y:S02]  /*7b20*/  HADD2.F32 R185, -RZ, R186.reuse.H0_H0 ;  /* 0x200000baffb97230 */ /* 0x100fe40000004100 */
[C---:B------:R-:W-:Y:S01]  /*7b30*/  FMUL R22, R106.reuse, R22 ;  /* 0x000000166a167220 */ /* 0x040fe20000400000 */
[----:B------:R-:W-:Y:S02]  /*7b40*/  HADD2.F32 R186, -RZ, R186.H1_H1 ;  /* 0x300000baffba7230 */ /* 0x000fe40000004100 */
[C---:B------:R-:W-:Y:S01]  /*7b50*/  FFMA R18, R111.reuse, R181, R18 ;  /* 0x000000b56f127223 */ /* 0x040fe20000000012 */
[C---:B------:R-:W-:Y:S01]  /*7b60*/  FFMA R19, R111.reuse, R182, R19 ;  /* 0x000000b66f137223 */ /* 0x040fe20000000013 */
[C---:B------:R-:W-:Y:S01]  /*7b70*/  FFMA R20, R111.reuse, R183, R20 ;  /* 0x000000b76f147223 */ /* 0x040fe20000000014 */
[C---:B------:R-:W-:Y:S01]  /*7b80*/  FFMA R21, R111.reuse, R184, R21 ;  /* 0x000000b86f157223 */ /* 0x040fe20000000015 */
[--C-:B------:R-:W-:Y:S02]  /*7b90*/  HADD2.F32 R189, -RZ, R190.reuse.H0_H0 ;  /* 0x200000beffbd7230 */ /* 0x100fe40000004100 */
[C---:B------:R-:W-:Y:S01]  /*7ba0*/  FFMA R22, R111.reuse, R185, R22 ;  /* 0x000000b96f167223 */ /* 0x040fe20000000016 */
[----:B------:R-:W-:Y:S02]  /*7bb0*/  HADD2.F32 R190, -RZ, R190.H1_H1 ;  /* 0x300000beffbe7230 */ /* 0x000fe40000004100 */
[C---:B------:R-:W-:Y:S01]  /*7bc0*/  FMUL R26, R106.reuse, R26 ;  /* 0x0000001a6a1a7220 */ /* 0x040fe20000400000 */
[C---:B------:R-:W-:Y:S01]  /*7bd0*/  FFMA R23, R111.reuse, R186, R23 ;  /* 0x000000ba6f177223 */ /* 0x040fe20000000017 */
[C---:B------:R-:W-:Y:S01]  /*7be0*/  FMUL R27, R106.reuse, R27 ;  /* 0x0000001b6a1b7220 */ /* 0x040fe20000400000 */
[C---:B------:R-:W-:Y:S01]  /*7bf0*/  FFMA R24, R111.reuse, R187, R24 ;  /* 0x000000bb6f187223 */ /* 0x040fe20000000018 */
[----:B------:R-:W-:Y:S01]  /*7c00*/  F2FP.F16.E4M3.UNPACK_B R197, R195.H1 ;  /* 0x000000c3ffc5723e */ /* 0x000fe200030006ff */
[C---:B------:R-:W-:Y:S01]  /*7c10*/  FFMA R25, R111.reuse, R188, R25 ;  /* 0x000000bc6f197223 */ /* 0x040fe20000000019 */
[--C-:B------:R-:W-:Y:S02]  /*7c20*/  HADD2.F32 R193, -RZ, R194.reuse.H0_H0 ;  /* 0x200000c2ffc17230 */ /* 0x100fe40000004100 */
[C---:B------:R-:W-:Y:S01]  /*7c30*/  FFMA R26, R111.reuse, R189, R26 ;  /* 0x000000bd6f1a7223 */ /* 0x040fe2000000001a */
[----:B------:R-:W-:Y:S02]  /*7c40*/  HADD2.F32 R194, -RZ, R194.H1_H1 ;  /* 0x300000c2ffc27230 */ /* 0x000fe40000004100 */
[C---:B------:R-:W-:Y:S01]  /*7c50*/  FMUL R30, R106.reuse, R30 ;  /* 0x0000001e6a1e7220 */ /* 0x040fe20000400000 */
[--C-:B------:R-:W-:Y:S02]  /*7c60*/  HADD2.F32 R195, -RZ, R196.reuse.H0_H0 ;  /* 0x200000c4ffc37230 */ /* 0x100fe40000004100 */
[C---:B------:R-:W-:Y:S01]  /*7c70*/  FFMA R27, R111.reuse, R190, R27 ;  /* 0x000000be6f1b7223 */ /* 0x040fe2000000001b */
[C---:B------:R-:W-:Y:S01]  /*7c80*/  FMUL R31, R106.reuse, R31 ;  /* 0x0000001f6a1f7220 */ /* 0x040fe20000400000 */
[C---:B------:R-:W-:Y:S01]  /*7c90*/  FFMA R28, R111.reuse, R191, R28 ;  /* 0x000000bf6f1c7223 */ /* 0x040fe2000000001c */
[----:B------:R-:W-:Y:S02]  /*7ca0*/  HADD2.F32 R196, -RZ, R196.H1_H1 ;  /* 0x300000c4ffc47230 */ /* 0x000fe40000004100 */
[C---:B------:R-:W-:Y:S01]  /*7cb0*/  FFMA R29, R111.reuse, R192, R29 ;  /* 0x000000c06f1d7223 */ /* 0x040fe2000000001d */
[--C-:B------:R-:W-:Y:S02]  /*7cc0*/  HADD2.F32 R113, -RZ, R197.reuse.H0_H0 ;  /* 0x200000c5ff717230 */ /* 0x100fe40000004100 */
[C---:B------:R-:W-:Y:S01]  /*7cd0*/  FFMA R30, R111.reuse, R193, R30 ;  /* 0x000000c16f1e7223 */ /* 0x040fe2000000001e */
[----:B------:R-:W-:Y:S02]  /*7ce0*/  HADD2.F32 R110, -RZ, R197.H1_H1 ;  /* 0x300000c5ff6e7230 */ /* 0x000fe40000004100 */
[C---:B------:R-:W-:Y:S01]  /*7cf0*/  FMUL R34, R106.reuse, R34 ;  /* 0x000000226a227220 */ /* 0x040fe20000400000 */
[----:B------:R-:W-:Y:S01]  /*7d00*/  FFMA R31, R111, R194, R31 ;  /* 0x000000c26f1f7223 */ /* 0x000fe2000000001f */
[----:B------:R-:W-:Y:S01]  /*7d10*/  FMUL R35, R106, R35 ;  /* 0x000000236a237220 */ /* 0x000fe20000400000 */
[----:B------:R-:W-:Y:S01]  /*7d20*/  F2FP.SATFINITE.E4M3.F32.PACK_AB_MERGE_C R14, R15, R14, RZ ;  /* 0x0000000e0f0e723e */ /* 0x000fe200048070ff */
[----:B------:R-:W-:Y:S01]  /*7d30*/  FFMA R32, R111, R195, R32 ;  /* 0x000000c36f207223 */ /* 0x000fe20000000020 */
[----:B------:R-:W-:Y:S01]  /*7d40*/  F2FP.SATFINITE.E4M3.F32.PACK_AB_MERGE_C R7, R19, R18, RZ ;  /* 0x000000121307723e */ /* 0x000fe200048070ff */
[C---:B------:R-:W-:Y:S01]  /*7d50*/  FFMA R33, R111.reuse, R196, R33 ;  /* 0x000000c46f217223 */ /* 0x040fe20000000021 */
[C---:B------:R-:W-:Y:S01]  /*7d60*/  FFMA R34, R111.reuse, R113, R34 ;  /* 0x000000716f227223 */ /* 0x040fe20000000022 */
[----:B------:R-:W-:Y:S01]  /*7d70*/  FFMA R35, R111, R110, R35 ;  /* 0x0000006e6f237223 */ /* 0x000fe20000000023 */
[----:B------:R-:W-:Y:S01]  /*7d80*/  F2FP.SATFINITE.E4M3.F32.PACK_AB_MERGE_C R6, R13, R12, R14 ;  /* 0x0000000c0d06723e */ /* 0x000fe2000480700e */
[----:B------:R-:W-:Y:S01]  /*7d90*/  BSSY.RECONVERGENT B0, `(.L_x_112) ;  /* 0x000002c000007945 */ /* 0x000fe20003800200 */
[----:B------:R-:W-:Y:S02]  /*7da0*/  F2FP.SATFINITE.E4M3.F32.PACK_AB_MERGE_C R7, R17, R16, R7 ;  /* 0x000000101107723e */ /* 0x000fe40004807007 */
[----:B------:R-:W-:Y:S02]  /*7db0*/  F2FP.SATFINITE.E4M3.F32.PACK_AB_MERGE_C R22, R23, R22, RZ ;  /* 0x000000161716723e */ /* 0x000fe400048070ff */
[----:B------:R-:W-:Y:S01]  /*7dc0*/  F2FP.SATFINITE.E4M3.F32.PACK_AB_MERGE_C R26, R27, R26, RZ ;  /* 0x0000001a1b1a723e */ /* 0x000fe200048070ff */
[----:B------:R3:W-:Y:S01]  /*7dd0*/  STS.128 [R224+UR43+0x5200], R4 ;  /* 0x00520004e0007988 */ /* 0x0007e20008000c2b */
[----:B------:R-:W-:Y:S02]  /*7de0*/  F2FP.SATFINITE.E4M3.F32.PACK_AB_MERGE_C R30, R31, R30, RZ ;  /* 0x0000001e1f1e723e */ /* 0x000fe400048070ff */
[----:B------:R-:W-:Y:S02]  /*7df0*/  F2FP.SATFINITE.E4M3.F32.PACK_AB_MERGE_C R34, R35, R34, RZ ;  /* 0x000000222322723e */ /* 0x000fe400048070ff */
[----:B------:R-:W-:Y:S02]  /*7e00*/  F2FP.SATFINITE.E4M3.F32.PACK_AB_MERGE_C R20, R21, R20, R22 ;  /* 0x000000141514723e */ /* 0x000fe40004807016 */
[----:B------:R-:W-:Y:S02]  /*7e10*/  F2FP.SATFINITE.E4M3.F32.PACK_AB_MERGE_C R21, R25, R24, R26 ;  /* 0x000000181915723e */ /* 0x000fe4000480701a */
[----:B------:R-:W-:Y:S02]  /*7e20*/  F2FP.SATFINITE.E4M3.F32.PACK_AB_MERGE_C R22, R29, R28, R30 ;  /* 0x0000001c1d16723e */ /* 0x000fe4000480701e */
[----:B------:R-:W-:Y:S02]  /*7e30*/  F2FP.SATFINITE.E4M3.F32.PACK_AB_MERGE_C R23, R33, R32, R34 ;  /* 0x000000202117723e */ /* 0x000fe40004807022 */
[----:B------:R-:W-:Y:S03]  /*7e40*/  IADD3 R109, PT, PT, R109, 0x1, RZ ;  /* 0x000000016d6d7810 */ /* 0x000fe60007ffe0ff */
[----:B------:R3:W-:Y:S01]  /*7e50*/  STS.128 [R218+0x3200], R20 ;  /* 0x00320014da007388 */ /* 0x0007e20000000c00 */
[----:B------:R-:W-:Y:S01]  /*7e60*/  @!PT LDS RZ, [RZ] ;  /* 0x00000000fffff984 */ /* 0x000fe20000000800 */
[----:B------:R-:W-:Y:S01]  /*7e70*/  @!PT LDS RZ, [RZ] ;  /* 0x00000000fffff984 */ /* 0x000fe20000000800 */
[----:B------:R-:W-:Y:S01]  /*7e80*/  @!PT LDS RZ, [RZ] ;  /* 0x00000000fffff984 */ /* 0x000fe20000000800 */
[----:B------:R-:W-:Y:S01]  /*7e90*/  @!PT LDS RZ, [RZ] ;  /* 0x00000000fffff984 */ /* 0x000fe20000000800 */
[----:B------:R1:W-:Y:S07]  /*7ea0*/  MEMBAR.ALL.CTA ;  /* 0x0000000000007992 */ /* 0x0003ee0000008000 */
[----:B-1----:R-:W1:Y:S02]  /*7eb0*/  FENCE.VIEW.ASYNC.S ;  /* 0x00000000000073c6 */ /* 0x002e640000000000 */
[----:B-1----:R-:W-:Y:S06]  /*7ec0*/  BAR.SYNC.DEFER_BLOCKING 0x1, 0x80 ;  /* 0x0042000000007b1d */ /* 0x002fec0000010000 */
[----:B------:R-:W-:Y:S05]  /*7ed0*/  @P0 BRA `(.L_x_113) ;  /* 0x00000000005c0947 */ /* 0x000fea0003800000 */
[----:B------:R-:W-:Y:S01]  /*7ee0*/  UIADD3 UR4, UPT, UPT, UR43, 0x3200, URZ ;  /* 0x000032002b047890 */ /* 0x000fe2000fffe0ff */
[----:B------:R-:W-:Y:S01]  /*7ef0*/  R2UR UR13, R215 ;  /* 0x00000000d70d72ca */ /* 0x000fe200000e0000 */
[----:B------:R-:W-:Y:S01]  /*7f00*/  UIADD3 UR16, UP0, UPT, UR46, 0x680, URZ ;  /* 0x000006802e107890 */ /* 0x000fe2000ff1e0ff */
[----:B------:R-:W-:Y:S01]  /*7f10*/  R2UR UR14, R213 ;  /* 0x00000000d50e72ca */ /* 0x000fe200000e0000 */
[----:B------:R-:W-:Y:S01]  /*7f20*/  UMOV UR15, UR36 ;  /* 0x00000024000f7c82 */ /* 0x000fe20008000000 */
[----:B------:R-:W-:Y:S01]  /*7f30*/  UIADD3 UR8, UPT, UPT, UR43, 0x4200, URZ ;  /* 0x000042002b087890 */ /* 0x000fe2000fffe0ff */
[----:B------:R-:W-:Y:S01]  /*7f40*/  IMAD.U32 R230, RZ, RZ, UR4 ;  /* 0x00000004ffe67e24 */ /* 0x000fe2000f8e00ff */
[----:B------:R-:W-:Y:S01]  /*7f50*/  UIADD3.X UR17, UPT, UPT, URZ, UR47, URZ, UP0, !UPT ;  /* 0x0000002fff117290 */ /* 0x000fe200087fe4ff */
[----:B------:R-:W-:Y:S01]  /*7f60*/  UMOV UR11, UR36 ;  /* 0x00000024000b7c82 */ /* 0x000fe20008000000 */
[----:B------:R-:W-:Y:S02]  /*7f70*/  UIADD3 UR4, UPT, UPT, UR43, 0x5200, URZ ;  /* 0x000052002b047890 */ /* 0x000fe4000fffe0ff */
[----:B------:R-:W-:Y:S01]  /*7f80*/  R2UR UR12, R230 ;  /* 0x00000000e60c72ca */ /* 0x000fe200000e0000 */
[----:B------:R-:W-:Y:S02]  /*7f90*/  UMOV UR7, UR36 ;  /* 0x0000002400077c82 */ /* 0x000fe40008000000 */
[----:B------:R-:W-:Y:S02]  /*7fa0*/  UIMAD UR13, UR13, 0x60, URZ ;  /* 0x000000600d0d78a4 */ /* 0x000fe4000f8e02ff */
[----:B------:R-:W-:Y:S02]  /*7fb0*/  USHF.L.U32 UR14, UR14, 0x7, URZ ;  /* 0x000000070e0e7899 */ /* 0x000fe400080006ff */
[----:B------:R-:W-:Y:S02]  /*7fc0*/  UIADD3 UR9, UPT, UPT, UR13, 0x20, URZ ;  /* 0x000000200d097890 */ /* 0x000fe4000fffe0ff */
[----:B------:R-:W-:Y:S03]  /*7fd0*/  UIADD3 UR5, UPT, UPT, UR13, 0x40, URZ ;  /* 0x000000400d057890 */ /* 0x000fe6000fffe0ff */
[----:B------:R-:W-:Y:S01]  /*7fe0*/  UMOV UR10, UR14 ;  /* 0x0000000e000a7c82 */ /* 0x000fe20008000000 */
[----:B------:R-:W-:Y:S01]  /*7ff0*/  UMOV UR6, UR14 ;  /* 0x0000000e00067c82 */ /* 0x000fe20008000000 */
[----:B------:R1:W-:Y:S02]  /*8000*/  UTMASTG.3D [UR12], [UR16] ;  /* 0x0000000c100073b5 */ /* 0x0003e40008010000 */
[----:B------:R1:W-:Y:S02]  /*8010*/  UTMASTG.3D [UR8], [UR16] ;  /* 0x00000008100073b5 */ /* 0x0003e40008010000 */
[----:B------:R1:W-:Y:S01]  /*8020*/  UTMASTG.3D [UR4], [UR16] ;  /* 0x00000004100073b5 */ /* 0x0003e20008010000 */
[----:B------:R0:W-:Y:S01]  /*8030*/  UTMACMDFLUSH ;  /* 0x00000000000079b7 */ /* 0x0001e20000000000 */
[----:B-1----:R-:W-:Y:S04]  /*8040*/  DEPBAR.LE SB0, 0x0 ;  /* 0x000080000000791a */ /* 0x002fe80000000000 */
.L_x_113:
[----:B------:R-:W-:Y:S05]  /*8050*/  BSYNC.RECONVERGENT B0 ;  /* 0x0000000000007941 */ /* 0x000fea0003800200 */
.L_x_112:
[----:B------:R-:W-:Y:S01]  /*8060*/  BAR.SYNC.DEFER_BLOCKING 0x1, 0x80 ;  /* 0x0042000000007b1d */ /* 0x000fe20000010000 */
[----:B------:R-:W-:Y:S01]  /*8070*/  ISETP.NE.AND P2, PT, R231, RZ, PT ;  /* 0x000000ffe700720c */ /* 0x000fe20003f45270 */
[----:B------:R-:W-:Y:S01]  /*8080*/  IMAD.IADD R215, R105, 0x1, R212 ;  /* 0x0000000169d77824 */ /* 0x000fe200078e02d4 */
[----:B------:R-:W-:Y:S01]  /*8090*/  ISETP.NE.AND P0, PT, R232, 0x2, PT ;  /* 0x00000002e800780c */ /* 0x000fe20003f05270 */
[----:B------:R-:W-:Y:S01]  /*80a0*/  IMAD.IADD R213, R107, 0x1, R214 ;  /* 0x000000016bd57824 */ /* 0x000fe200078e02d6 */
[----:B------:R-:W-:Y:S02]  /*80b0*/  ISETP.NE.AND P1, PT, R109, 0x4, PT ;  /* 0x000000046d00780c */ /* 0x000fe40003f25270 */
[----:B------:R-:W-:Y:S02]  /*80c0*/  SEL R3, RZ, 0x1, P0 ;  /* 0x00000001ff037807 */ /* 0x000fe40000000000 */
[----:B------:R-:W-:Y:S02]  /*80d0*/  SEL R0, RZ, 0x1, P1 ;  /* 0x00000001ff007807 */ /* 0x000fe40000800000 */
[----:B------:R-:W-:Y:S02]  /*80e0*/  LOP3.LUT R228, R228, R3, RZ, 0x3c, !PT ;  /* 0x00000003e4e47212 */ /* 0x000fe400078e3cff */
[----:B------:R-:W-:Y:S02]  /*80f0*/  LOP3.LUT R229, R229, R0, RZ, 0x3c, !PT ;  /* 0x00000000e5e57212 */ /* 0x000fe400078e3cff */
[----:B------:R-:W-:Y:S02]  /*8100*/  @P2 R2UR UR36, R226 ;  /* 0x00000000e22422ca */ /* 0x000fe400000e0000 */
[----:B------:R-:W-:Y:S02]  /*8110*/  SEL R232, R232, RZ, P0 ;  /* 0x000000ffe8e87207 */ /* 0x000fe40000000000 */
[----:B------:R-:W-:Y:S01]  /*8120*/  SEL R109, R109, RZ, P1 ;  /* 0x000000ff6d6d7207 */ /* 0x000fe20000800000 */
[----:B------:R-:W-:Y:S10]  /*8130*/  @P2 BRA `(.L_x_114) ;  /* 0xffffffd000642947 */ /* 0x000ff4000383ffff */
[----:B------:R-:W-:Y:S05]  /*8140*/  EXIT ;  /* 0x000000000000794d */ /* 0x000fea0003800000 */
.L_x_24:
[----:B--2---:R2:W4:Y:S02]  /*8150*/  SYNCS.PHASECHK.TRANS64.TRYWAIT P0, [R3+URZ+0xd0], R2 ;  /* 0x0000d002030075a7 */ /* 0x00452400080011ff */
[----:B----4-:R-:W-:Y:S05]  /*8160*/  @!P0 NANOSLEEP.SYNCS 0x989680 ;  /* 0x009896800000895d */ /* 0x010fea0003900000 */
[----:B------:R-:W4:Y:S02]  /*8170*/  @!P0 SYNCS.PHASECHK.TRANS64 P0, [R3+URZ+0xd0], R2 ;  /* 0x0000d002030085a7 */ /* 0x000f2400080010ff */
[----:B----4-:R-:W-:Y:S05]  /*8180*/  @!P0 BRA `(.L_x_24) ;  /* 0xfffffffc00f08947 */ /* 0x010fea000383ffff */
[----:B------:R-:W-:Y:S05]  /*8190*/  BRA `(.L_x_115) ;  /* 0xffffff9400847947 */ /* 0x000fea000383ffff */
.L_x_27:
[----:B-1----:R-:W-:Y:S07]  /*81a0*/  MOV R2, UR33 ;  /* 0x0000002100027c02 */ /* 0x002fee0008000f00 */
.L_x_116:
[----:B-1----:R1:W2:Y:S02]  /*81b0*/  SYNCS.PHASECHK.TRANS64.TRYWAIT P0, [R2+URZ+0x20], R5 ;  /* 0x00002005020075a7 */ /* 0x0022a400080011ff */
[----:B--2---:R-:W-:Y:S05]  /*81c0*/  @!P0 NANOSLEEP.SYNCS 0x989680 ;  /* 0x009896800000895d */ /* 0x004fea0003900000 */
[----:B------:R-:W2:Y:S02]  /*81d0*/  @!P0 SYNCS.PHASECHK.TRANS64 P0, [R2+URZ+0x20], R5 ;  /* 0x00002005020085a7 */ /* 0x000ea400080010ff */
[----:B--2---:R-:W-:Y:S05]  /*81e0*/  @!P0 BRA `(.L_x_116) ;  /* 0xfffffffc00f08947 */ /* 0x004fea000383ffff */
[----:B------:R-:W-:Y:S05]  /*81f0*/  BRA `(.L_x_26) ;  /* 0xffffff9400ec7947 */ /* 0x000fea000383ffff */
.L_x_34:
[----:B-1----:R-:W-:Y:S07]  /*8200*/  MOV R2, UR33 ;  /* 0x0000002100027c02 */ /* 0x002fee0008000f00 */
.L_x_117:
[----:B-1----:R1:W2:Y:S02]  /*8210*/  SYNCS.PHASECHK.TRANS64.TRYWAIT P0, [R2+URZ+0x20], R5 ;  /* 0x00002005020075a7 */ /* 0x0022a400080011ff */
[----:B--2---:R-:W-:Y:S05]  /*8220*/  @!P0 NANOSLEEP.SYNCS 0x989680 ;  /* 0x009896800000895d */ /* 0x004fea0003900000 */
[----:B------:R-:W2:Y:S02]  /*8230*/  @!P0 SYNCS.PHASECHK.TRANS64 P0, [R2+URZ+0x20], R5 ;  /* 0x00002005020085a7 */ /* 0x000ea400080010ff */
[----:B--2---:R-:W-:Y:S05]  /*8240*/  @!P0 BRA `(.L_x_117) ;  /* 0xfffffffc00f08947 */ /* 0x004fea000383ffff */
[----:B------:R-:W-:Y:S05]  /*8250*/  BRA `(.L_x_33) ;  /* 0xffffff9800d87947 */ /* 0x000fea000383ffff */
.L_x_39:
[----:B-1----:R1:W2:Y:S02]  /*8260*/  SYNCS.PHASECHK.TRANS64.TRYWAIT P0, [R2+URZ+0x60], R3 ;  /* 0x00006003020075a7 */ /* 0x0022a400080011ff */
[----:B--2---:R-:W-:Y:S05]  /*8270*/  @!P0 NANOSLEEP.SYNCS 0x989680 ;  /* 0x009896800000895d */ /* 0x004fea0003900000 */
[----:B------:R-:W2:Y:S02]  /*8280*/  @!P0 SYNCS.PHASECHK.TRANS64 P0, [R2+URZ+0x60], R3 ;  /* 0x00006003020085a7 */ /* 0x000ea400080010ff */
[----:B--2---:R-:W-:Y:S05]  /*8290*/  @!P0 BRA `(.L_x_39) ;  /* 0xfffffffc00f08947 */ /* 0x004fea000383ffff */
[----:B------:R-:W-:Y:S05]  /*82a0*/  BRA `(.L_x_118) ;  /* 0xffffff9c00a47947 */ /* 0x000fea000383ffff */
.L_x_43:
[----:B---3--:R-:W-:-:S07]  /*82b0*/  MOV R0, UR5 ;  /* 0x0000000500007c02 */ /* 0x008fce0008000f00 */
.L_x_119:
[----:B-1----:R1:W2:Y:S02]  /*82c0*/  SYNCS.PHASECHK.TRANS64.TRYWAIT P0, [R0+URZ], R3 ;  /* 0x00000003000075a7 */ /* 0x0022a400080011ff */
[----:B--2---:R-:W-:Y:S05]  /*82d0*/  @!P0 NANOSLEEP.SYNCS 0x989680 ;  /* 0x009896800000895d */ /* 0x004fea0003900000 */
[----:B------:R-:W2:Y:S02]  /*82e0*/  @!P0 SYNCS.PHASECHK.TRANS64 P0, [R0+URZ], R3 ;  /* 0x00000003000085a7 */ /* 0x000ea400080010ff */
[----:B--2---:R-:W-:Y:S05]  /*82f0*/  @!P0 BRA `(.L_x_119) ;  /* 0xfffffffc00f08947 */ /* 0x004fea000383ffff */
[----:B------:R-:W-:Y:S05]  /*8300*/  BRA `(.L_x_120) ;  /* 0xffffffa400147947 */ /* 0x000fea000383ffff */
.L_x_44:
[----:B---3--:R-:W-:-:S07]  /*8310*/  MOV R0, UR5 ;  /* 0x0000000500007c02 */ /* 0x008fce0008000f00 */
.L_x_121:
[----:B-1----:R1:W2:Y:S02]  /*8320*/  SYNCS.PHASECHK.TRANS64.TRYWAIT P0, [R0+URZ], R3 ;  /* 0x00000003000075a7 */ /* 0x0022a400080011ff */
[----:B--2---:R-:W-:Y:S05]  /*8330*/  @!P0 NANOSLEEP.SYNCS 0x989680 ;  /* 0x009896800000895d */ /* 0x004fea0003900000 */
[----:B------:R-:W2:Y:S02]  /*8340*/  @!P0 SYNCS.PHASECHK.TRANS64 P0, [R0+URZ], R3 ;  /* 0x00000003000085a7 */ /* 0x000ea400080010ff */
[----:B--2---:R-:W-:Y:S05]  /*8350*/  @!P0 BRA `(.L_x_121) ;  /* 0xfffffffc00f08947 */ /* 0x004fea000383ffff */
[----:B------:R-:W-:Y:S05]  /*8360*/  BRA `(.L_x_122) ;  /* 0xffffffa400207947 */ /* 0x000fea000383ffff */
.L_x_45:
[----:B---3--:R-:W-:-:S07]  /*8370*/  MOV R0, UR5 ;  /* 0x0000000500007c02 */ /* 0x008fce0008000f00 */
.L_x_123:
[----:B-1----:R1:W2:Y:S02]  /*8380*/  SYNCS.PHASECHK.TRANS64.TRYWAIT P0, [R0+URZ], R3 ;  /* 0x00000003000075a7 */ /* 0x0022a400080011ff */
[----:B--2---:R-:W-:Y:S05]  /*8390*/  @!P0 NANOSLEEP.SYNCS 0x989680 ;  /* 0x009896800000895d */ /* 0x004fea0003900000 */
[----:B------:R-:W2:Y:S02]  /*83a0*/  @!P0 SYNCS.PHASECHK.TRANS64 P0, [R0+URZ], R3 ;  /* 0x00000003000085a7 */ /* 0x000ea400080010ff */
[----:B--2---:R-:W-:Y:S05]  /*83b0*/  @!P0 BRA `(.L_x_123) ;  /* 0xfffffffc00f08947 */ /* 0x004fea000383ffff */
[----:B------:R-:W-:Y:S05]  /*83c0*/  BRA `(.L_x_124) ;  /* 0xffffffa4002c7947 */ /* 0x000fea000383ffff */
.L_x_48:
[----:B-1----:R1:W2:Y:S02]  /*83d0*/  SYNCS.PHASECHK.TRANS64.TRYWAIT P0, [R0+URZ+0xc0], R5 ;  /* 0x0000c005000075a7 */ /* 0x0022a400080011ff */
[----:B--2---:R-:W-:Y:S05]  /*83e0*/  @!P0 NANOSLEEP.SYNCS 0x989680 ;  /* 0x009896800000895d */ /* 0x004fea0003900000 */
[----:B------:R-:W2:Y:S02]  /*83f0*/  @!P0 SYNCS.PHASECHK.TRANS64 P0, [R0+URZ+0xc0], R5 ;  /* 0x0000c005000085a7 */ /* 0x000ea400080010ff */
[----:B--2---:R-:W-:Y:S05]  /*8400*/  @!P0 BRA `(.L_x_48) ;  /* 0xfffffffc00f08947 */ /* 0x004fea000383ffff */
[----:B------:R-:W-:Y:S05]  /*8410*/  BRA `(.L_x_125) ;  /* 0xffffffa4008c7947 */ /* 0x000fea000383ffff */
.L_x_49:
[----:B------:R-:W-:-:S07]  /*8420*/  MOV R0, UR5 ;  /* 0x0000000500007c02 */ /* 0x000fce0008000f00 */
.L_x_126:
[----:B-1----:R1:W2:Y:S02]  /*8430*/  SYNCS.PHASECHK.TRANS64.TRYWAIT P0, [R0+URZ+0x70], R7 ;  /* 0x00007007000075a7 */ /* 0x0022a400080011ff */
[----:B--2---:R-:W-:Y:S05]  /*8440*/  @!P0 NANOSLEEP.SYNCS 0x989680 ;  /* 0x009896800000895d */ /* 0x004fea0003900000 */
[----:B------:R-:W2:Y:S02]  /*8450*/  @!P0 SYNCS.PHASECHK.TRANS64 P0, [R0+URZ+0x70], R7 ;  /* 0x00007007000085a7 */ /* 0x000ea400080010ff */
[----:B--2---:R-:W-:Y:S05]  /*8460*/  @!P0 BRA `(.L_x_126) ;  /* 0xfffffffc00f08947 */ /* 0x004fea000383ffff */
[----:B------:R-:W-:Y:S05]  /*8470*/  BRA `(.L_x_127) ;  /* 0xffffffa4009c7947 */ /* 0x000fea000383ffff */
.L_x_50:
[----:B-1----:R1:W2:Y:S02]  /*8480*/  SYNCS.PHASECHK.TRANS64.TRYWAIT P1, [R0+URZ+0x60], R5 ;  /* 0x00006005000075a7 */ /* 0x0022a400080211ff */
[----:B--2---:R-:W-:Y:S05]  /*8490*/  @!P1 NANOSLEEP.SYNCS 0x989680 ;  /* 0x009896800000995d */ /* 0x004fea0003900000 */
[----:B------:R-:W2:Y:S02]  /*84a0*/  @!P1 SYNCS.PHASECHK.TRANS64 P1, [R0+URZ+0x60], R5 ;  /* 0x00006005000095a7 */ /* 0x000ea400080210ff */
[----:B--2---:R-:W-:Y:S05]  /*84b0*/  @!P1 BRA `(.L_x_50) ;  /* 0xfffffffc00f09947 */ /* 0x004fea000383ffff */
[----:B------:R-:W-:Y:S05]  /*84c0*/  BRA `(.L_x_128) ;  /* 0xffffffa400cc7947 */ /* 0x000fea000383ffff */
.L_x_53:
[----:B------:R-:W-:-:S07]  /*84d0*/  MOV R0, UR5 ;  /* 0x0000000500007c02 */ /* 0x000fce0008000f00 */
.L_x_129:
[----:B-1----:R1:W2:Y:S02]  /*84e0*/  SYNCS.PHASECHK.TRANS64.TRYWAIT P0, [R0+URZ+0x70], R3 ;  /* 0x00007003000075a7 */ /* 0x0022a400080011ff */
[----:B--2---:R-:W-:Y:S05]  /*84f0*/  @!P0 NANOSLEEP.SYNCS 0x989680 ;  /* 0x009896800000895d */ /* 0x004fea0003900000 */
[----:B------:R-:W2:Y:S02]  /*8500*/  @!P0 SYNCS.PHASECHK.TRANS64 P0, [R0+URZ+0x70], R3 ;  /* 0x00007003000085a7 */ /* 0x000ea400080010ff */
[----:B--2---:R-:W-:Y:S05]  /*8510*/  @!P0 BRA `(.L_x_129) ;  /* 0xfffffffc00f08947 */ /* 0x004fea000383ffff */
[----:B------:R-:W-:Y:S05]  /*8520*/  BRA `(.L_x_52) ;  /* 0xffffffa800207947 */ /* 0x000fea000383ffff */
.L_x_62:
[----:B-1----:R-:W-:-:S04]  /*8530*/  MOV R4, UR4 ;  /* 0x0000000400047c02 */ /* 0x002fc80008000f00 */
[----:B------:R1:W2:Y:S03]  /*8540*/  SYNCS.PHASECHK.TRANS64.TRYWAIT P0, [R4+URZ+0x8], R5 ;  /* 0x00000805040075a7 */ /* 0x0002a600080011ff */
[----:B--2---:R-:W-:Y:S05]  /*8550*/  @!P0 NANOSLEEP.SYNCS 0x989680 ;  /* 0x009896800000895d */ /* 0x004fea0003900000 */
[----:B------:R-:W2:Y:S02]  /*8560*/  @!P0 SYNCS.PHASECHK.TRANS64 P0, [R4+URZ+0x8], R5 ;  /* 0x00000805040085a7 */ /* 0x000ea400080010ff */
[----:B--2---:R-:W-:Y:S05]  /*8570*/  @!P0 BRA `(.L_x_62) ;  /* 0xfffffffc00ec8947 */ /* 0x004fea000383ffff */
[----:B------:R-:W-:Y:S05]  /*8580*/  BRA `(.L_x_61) ;  /* 0xffffffa800d47947 */ /* 0x000fea000383ffff */
.L_x_64:
[----:B------:R-:W-:Y:S01]  /*8590*/  BSSY B0, `(.L_x_130) ;  /* 0x0000006000007945 */ /* 0x000fe20003800000 */
[----:B------:R-:W-:-:S07]  /*85a0*/  MOV R15, 0xffffffff ;  /* 0xffffffff000f7802 */ /* 0x000fce0000000f00 */
[----:B-1---5:R-:W-:Y:S05]  /*85b0*/  WARPSYNC.COLLECTIVE R15, `(.L_x_131) ;  /* 0x000000000f0c7348 */ /* 0x022fea0003c00000 */
[----:B------:R-:W-:Y:S02]  /*85c0*/  ELECT P6, UR79, PT ;  /* 0x00000000004f782f */ /* 0x000fe400038c0000 */
[----:B------:R-:W-:Y:S01]  /*85d0*/  MOV R14, UR79 ;  /* 0x0000004f000e7c02 */ /* 0x000fe20008000f00 */
[----:B-1---5:R-:W-:Y:S10]  /*85e0*/  ENDCOLLECTIVE ;  /* 0x000000000000791b */ /* 0x022ff40003800000 */
.L_x_131:
[----:B------:R-:W-:Y:S05]  /*85f0*/  BSYNC B0 ;  /* 0x0000000000007941 */ /* 0x000fea0003800000 */
.L_x_130:
[----:B------:R-:W-:Y:S05]  /*8600*/  BRA `(.L_x_132) ;  /* 0xffffffac00047947 */ /* 0x000fea000383ffff */
.L_x_66:
[----:B-1----:R-:W-:-:S04]  /*8610*/  MOV R2, UR4 ;  /* 0x0000000400027c02 */ /* 0x002fc80008000f00 */
[----:B------:R1:W2:Y:S03]  /*8620*/  SYNCS.PHASECHK.TRANS64.TRYWAIT P0, [R2+URZ+0x8], R3 ;  /* 0x00000803020075a7 */ /* 0x0002a600080011ff */
[----:B--2---:R-:W-:Y:S05]  /*8630*/  @!P0 NANOSLEEP.SYNCS 0x989680 ;  /* 0x009896800000895d */ /* 0x004fea0003900000 */
[----:B------:R-:W2:Y:S02]  /*8640*/  @!P0 SYNCS.PHASECHK.TRANS64 P0, [R2+URZ+0x8], R3 ;  /* 0x00000803020085a7 */ /* 0x000ea400080010ff */
[----:B--2---:R-:W-:Y:S05]  /*8650*/  @!P0 BRA `(.L_x_66) ;  /* 0xfffffffc00ec8947 */ /* 0x004fea000383ffff */
[----:B------:R-:W-:Y:S05]  /*8660*/  BRA `(.L_x_65) ;  /* 0xffffffac00087947 */ /* 0x000fea000383ffff */
.L_x_67:
[----:B-1----:R1:W2:Y:S02]  /*8670*/  SYNCS.PHASECHK.TRANS64.TRYWAIT P0, [R0+URZ+0x60], R5 ;  /* 0x00006005000075a7 */ /* 0x0022a400080011ff */
[----:B--2---:R-:W-:Y:S05]  /*8680*/  @!P0 NANOSLEEP.SYNCS 0x989680 ;  /* 0x009896800000895d */ /* 0x004fea0003900000 */
[----:B------:R-:W2:Y:S02]  /*8690*/  @!P0 SYNCS.PHASECHK.TRANS64 P0, [R0+URZ+0x60], R5 ;  /* 0x00006005000085a7 */ /* 0x000ea400080010ff */
[----:B--2---:R-:W-:Y:S05]  /*86a0*/  @!P0 BRA `(.L_x_67) ;  /* 0xfffffffc00f08947 */ /* 0x004fea000383ffff */
[----:B------:R-:W-:Y:S05]  /*86b0*/  BRA `(.L_x_133) ;  /* 0xffffffb000147947 */ /* 0x000fea000383ffff */
.L_x_69:
[----:B------:R-:W-:-:S07]  /*86c0*/  MOV R0, UR19 ;  /* 0x0000001300007c02 */ /* 0x000fce0008000f00 */
.L_x_134:
[----:B-1----:R1:W2:Y:S02]  /*86d0*/  SYNCS.PHASECHK.TRANS64.TRYWAIT P0, [R0+URZ+0xa0], R5 ;  /* 0x0000a005000075a7 */ /* 0x0022a400080011ff */
[----:B--2---:R-:W-:Y:S05]  /*86e0*/  @!P0 NANOSLEEP.SYNCS 0x989680 ;  /* 0x009896800000895d */ /* 0x004fea0003900000 */
[----:B------:R-:W2:Y:S02]  /*86f0*/  @!P0 SYNCS.PHASECHK.TRANS64 P0, [R0+URZ+0xa0], R5 ;  /* 0x0000a005000085a7 */ /* 0x000ea400080010ff */
[----:B--2---:R-:W-:Y:S05]  /*8700*/  @!P0 BRA `(.L_x_134) ;  /* 0xfffffffc00f08947 */ /* 0x004fea000383ffff */
[----:B------:R-:W-:Y:S05]  /*8710*/  BRA `(.L_x_135) ;  /* 0xffffffb000607947 */ /* 0x000fea000383ffff */
.L_x_72:
[----:B------:R-:W-:Y:S07]  /*8720*/  MOV R0, UR26 ;  /* 0x0000001a00007c02 */ /* 0x000fee0008000f00 */
.L_x_136:
[----:B-1----:R1:W2:Y:S02]  /*8730*/  SYNCS.PHASECHK.TRANS64.TRYWAIT P0, [R0+URZ], R5 ;  /* 0x00000005000075a7 */ /* 0x0022a400080011ff */
[----:B--2---:R-:W-:Y:S05]  /*8740*/  @!P0 NANOSLEEP.SYNCS 0x989680 ;  /* 0x009896800000895d */ /* 0x004fea0003900000 */
[----:B------:R-:W2:Y:S02]  /*8750*/  @!P0 SYNCS.PHASECHK.TRANS64 P0, [R0+URZ], R5 ;  /* 0x00000005000085a7 */ /* 0x000ea400080010ff */
[----:B--2---:R-:W-:Y:S05]  /*8760*/  @!P0 BRA `(.L_x_136) ;  /* 0xfffffffc00f08947 */ /* 0x004fea000383ffff */
[----:B------:R-:W-:Y:S05]  /*8770*/  BRA `(.L_x_71) ;  /* 0xffffffb000747947 */ /* 0x000fea000383ffff */
.L_x_76:
[----:B-1----:R-:W-:-:S07]  /*8780*/  MOV R0, UR6 ;  /* 0x0000000600007c02 */ /* 0x002fce0008000f00 */
.L_x_137:
[----:B-1----:R1:W2:Y:S02]  /*8790*/  SYNCS.PHASECHK.TRANS64.TRYWAIT P0, [R0+URZ], R3 ;  /* 0x00000003000075a7 */ /* 0x0022a400080011ff */
[----:B--2---:R-:W-:Y:S05]  /*87a0*/  @!P0 NANOSLEEP.SYNCS 0x989680 ;  /* 0x009896800000895d */ /* 0x004fea0003900000 */
[----:B------:R-:W2:Y:S02]  /*87b0*/  @!P0 SYNCS.PHASECHK.TRANS64 P0, [R0+URZ], R3 ;  /* 0x00000003000085a7 */ /* 0x000ea400080010ff */
[----:B--2---:R-:W-:Y:S05]  /*87c0*/  @!P0 BRA `(.L_x_137) ;  /* 0xfffffffc00f08947 */ /* 0x004fea000383ffff */
[----:B------:R-:W-:Y:S05]  /*87d0*/  BRA `(.L_x_138) ;  /* 0xffffffb400b87947 */ /* 0x000fea000383ffff */
.L_x_77:
[----:B------:R-:W-:-:S07]  /*87e0*/  MOV R0, UR6 ;  /* 0x0000000600007c02 */ /* 0x000fce0008000f00 */
.L_x_139:
[----:B-1----:R1:W2:Y:S02]  /*87f0*/  SYNCS.PHASECHK.TRANS64.TRYWAIT P0, [R0+URZ], R3 ;  /* 0x00000003000075a7 */ /* 0x0022a400080011ff */
[----:B--2---:R-:W-:Y:S05]  /*8800*/  @!P0 NANOSLEEP.SYNCS 0x989680 ;  /* 0x009896800000895d */ /* 0x004fea0003900000 */
[----:B------:R-:W2:Y:S02]  /*8810*/  @!P0 SYNCS.PHASECHK.TRANS64 P0, [R0+URZ], R3 ;  /* 0x00000003000085a7 */ /* 0x000ea400080010ff */
[----:B--2---:R-:W-:Y:S05]  /*8820*/  @!P0 BRA `(.L_x_139) ;  /* 0xfffffffc00f08947 */ /* 0x004fea000383ffff */
[----:B------:R-:W-:Y:S05]  /*8830*/  BRA `(.L_x_140) ;  /* 0xffffffb400c47947 */ /* 0x000fea000383ffff */
.L_x_78:
[----:B------:R-:W-:-:S07]  /*8840*/  MOV R0, UR6 ;  /* 0x0000000600007c02 */ /* 0x000fce0008000f00 */
.L_x_141:
[----:B-1----:R1:W2:Y:S02]  /*8850*/  SYNCS.PHASECHK.TRANS64.TRYWAIT P0, [R0+URZ], R3 ;  /* 0x00000003000075a7 */ /* 0x0022a400080011ff */
[----:B--2---:R-:W-:Y:S05]  /*8860*/  @!P0 NANOSLEEP.SYNCS 0x989680 ;  /* 0x009896800000895d */ /* 0x004fea0003900000 */
[----:B------:R-:W2:Y:S02]  /*8870*/  @!P0 SYNCS.PHASECHK.TRANS64 P0, [R0+URZ], R3 ;  /* 0x00000003000085a7 */ /* 0x000ea400080010ff */
[----:B--2---:R-:W-:Y:S05]  /*8880*/  @!P0 BRA `(.L_x_141) ;  /* 0xfffffffc00f08947 */ /* 0x004fea000383ffff */
[----:B------:R-:W-:Y:S05]  /*8890*/  BRA `(.L_x_142) ;  /* 0xffffffb400d07947 */ /* 0x000fea000383ffff */
.L_x_81:
[----:B------:R-:W-:-:S07]  /*88a0*/  MOV R0, UR11 ;  /* 0x0000000b00007c02 */ /* 0x000fce0008000f00 */
.L_x_143:
[----:B-1----:R1:W2:Y:S02]  /*88b0*/  SYNCS.PHASECHK.TRANS64.TRYWAIT P1, [R0+URZ+0xe0], R3 ;  /* 0x0000e003000075a7 */ /* 0x0022a400080211ff */
[----:B--2---:R-:W-:Y:S05]  /*88c0*/  @!P1 NANOSLEEP.SYNCS 0x989680 ;  /* 0x009896800000995d */ /* 0x004fea0003900000 */
[----:B------:R-:W2:Y:S02]  /*88d0*/  @!P1 SYNCS.PHASECHK.TRANS64 P1, [R0+URZ+0xe0], R3 ;  /* 0x0000e003000095a7 */ /* 0x000ea400080210ff */
[----:B--2---:R-:W-:Y:S05]  /*88e0*/  @!P1 BRA `(.L_x_143) ;  /* 0xfffffffc00f09947 */ /* 0x004fea000383ffff */
[----:B------:R-:W-:Y:S05]  /*88f0*/  BRA `(.L_x_144) ;  /* 0xffffffb8001c7947 */ /* 0x000fea000383ffff */
.L_x_86:
[----:B----4-:R4:W1:Y:S02]  /*8900*/  SYNCS.PHASECHK.TRANS64.TRYWAIT P0, [R0+URZ+0x60], R3 ;  /* 0x00006003000075a7 */ /* 0x01086400080011ff */
[----:B-1----:R-:W-:Y:S05]  /*8910*/  @!P0 NANOSLEEP.SYNCS 0x989680 ;  /* 0x009896800000895d */ /* 0x002fea0003900000 */
[----:B------:R-:W1:Y:S02]  /*8920*/  @!P0 SYNCS.PHASECHK.TRANS64 P0, [R0+URZ+0x60], R3 ;  /* 0x00006003000085a7 */ /* 0x000e6400080010ff */
[----:B-1----:R-:W-:Y:S05]  /*8930*/  @!P0 BRA `(.L_x_86) ;  /* 0xfffffffc00f08947 */ /* 0x002fea000383ffff */
[----:B------:R-:W-:Y:S05]  /*8940*/  BRA `(.L_x_145) ;  /* 0xffffffbc00207947 */ /* 0x000fea000383ffff */
.L_x_89:
[----:B------:R-:W-:Y:S07]  /*8950*/  MOV R0, UR6 ;  /* 0x0000000600007c02 */ /* 0x000fee0008000f00 */
.L_x_146:
[----:B-1----:R1:W4:Y:S02]  /*8960*/  SYNCS.PHASECHK.TRANS64.TRYWAIT P0, [R0+URZ+0x58], R3 ;  /* 0x00005803000075a7 */ /* 0x00232400080011ff */
[----:B----4-:R-:W-:Y:S05]  /*8970*/  @!P0 NANOSLEEP.SYNCS 0x989680 ;  /* 0x009896800000895d */ /* 0x010fea0003900000 */
[----:B------:R-:W4:Y:S02]  /*8980*/  @!P0 SYNCS.PHASECHK.TRANS64 P0, [R0+URZ+0x58], R3 ;  /* 0x00005803000085a7 */ /* 0x000f2400080010ff */
[----:B----4-:R-:W-:Y:S05]  /*8990*/  @!P0 BRA `(.L_x_146) ;  /* 0xfffffffc00f08947 */ /* 0x010fea000383ffff */
[----:B------:R-:W-:Y:S05]  /*89a0*/  BRA `(.L_x_88) ;  /* 0xffffffc0000c7947 */ /* 0x000fea000383ffff */
.L_x_92:
[----:B------:R-:W-:Y:S07]  /*89b0*/  MOV R3, UR6 ;  /* 0x0000000600037c02 */ /* 0x000fee0008000f00 */
.L_x_147:
[----:B-1----:R1:W2:Y:S02]  /*89c0*/  SYNCS.PHASECHK.TRANS64.TRYWAIT P2, [R3+URZ+0x48], R26 ;  /* 0x0000481a030075a7 */ /* 0x0022a400080411ff */
[----:B--2---:R-:W-:Y:S05]  /*89d0*/  @!P2 NANOSLEEP.SYNCS 0x989680 ;  /* 0x009896800000a95d */ /* 0x004fea0003900000 */
[----:B------:R-:W2:Y:S02]  /*89e0*/  @!P2 SYNCS.PHASECHK.TRANS64 P2, [R3+URZ+0x48], R26 ;  /* 0x0000481a0300a5a7 */ /* 0x000ea400080410ff */
[----:B--2---:R-:W-:Y:S05]  /*89f0*/  @!P2 BRA `(.L_x_147) ;  /* 0xfffffffc00f0a947 */ /* 0x004fea000383ffff */
[----:B------:R-:W-:Y:S05]  /*8a00*/  BRA `(.L_x_148) ;  /* 0xffffffc000a07947 */ /* 0x000fea000383ffff */
.L_x_95:
[----:B--2---:R2:W4:Y:S02]  /*8a10*/  SYNCS.PHASECHK.TRANS64.TRYWAIT P0, [R0+URZ+0x60], R3 ;  /* 0x00006003000075a7 */ /* 0x00452400080011ff */
[----:B----4-:R-:W-:Y:S05]  /*8a20*/  @!P0 NANOSLEEP.SYNCS 0x989680 ;  /* 0x009896800000895d */ /* 0x010fea0003900000 */
[----:B------:R-:W4:Y:S02]  /*8a30*/  @!P0 SYNCS.PHASECHK.TRANS64 P0, [R0+URZ+0x60], R3 ;  /* 0x00006003000085a7 */ /* 0x000f2400080010ff */
[----:B----4-:R-:W-:Y:S05]  /*8a40*/  @!P0 BRA `(.L_x_95) ;  /* 0xfffffffc00f08947 */ /* 0x010fea000383ffff */
[----:B------:R-:W-:Y:S05]  /*8a50*/  BRA `(.L_x_149) ;  /* 0xffffffc800307947 */ /* 0x000fea000383ffff */
.L_x_106:
[----:B-1----:R-:W-:Y:S04]  /*8a60*/  MOV R3, UR43 ;  /* 0x0000002b00037c02 */ /* 0x002fe80008000f00 */
[----:B------:R1:W2:Y:S03]  /*8a70*/  SYNCS.PHASECHK.TRANS64.TRYWAIT P1, [R3+URZ+0x40], R4 ;  /* 0x00004004030075a7 */ /* 0x0002a600080211ff */
[----:B--2---:R-:W-:Y:S05]  /*8a80*/  @!P1 NANOSLEEP.SYNCS 0x989680 ;  /* 0x009896800000995d */ /* 0x004fea0003900000 */
[----:B------:R-:W2:Y:S02]  /*8a90*/  @!P1 SYNCS.PHASECHK.TRANS64 P1, [R3+URZ+0x40], R4 ;  /* 0x00004004030095a7 */ /* 0x000ea400080210ff */
[----:B--2---:R-:W-:Y:S05]  /*8aa0*/  @!P1 BRA `(.L_x_106) ;  /* 0xfffffffc00ec9947 */ /* 0x004fea000383ffff */
[----:B------:R-:W-:Y:S05]  /*8ab0*/  BRA `(.L_x_105) ;  /* 0xffffffd400487947 */ /* 0x000fea000383ffff */
.L_x_108:
[----:B------:R1:W1:Y:S02]  /*8ac0*/  SYNCS.PHASECHK.TRANS64.TRYWAIT P1, [R233+URZ+0x80], R0 ;  /* 0x00008000e90075a7 */ /* 0x00026400080211ff */
[----:B-1----:R-:W-:Y:S05]  /*8ad0*/  @!P1 NANOSLEEP.SYNCS 0x989680 ;  /* 0x009896800000995d */ /* 0x002fea0003900000 */
[----:B------:R-:W1:Y:S02]  /*8ae0*/  @!P1 SYNCS.PHASECHK.TRANS64 P1, [R233+URZ+0x80], R0 ;  /* 0x00008000e90095a7 */ /* 0x000e6400080210ff */
[----:B-1----:R-:W-:Y:S05]  /*8af0*/  @!P1 BRA `(.L_x_108) ;  /* 0xfffffffc00f09947 */ /* 0x002fea000383ffff */
[----:B------:R-:W-:Y:S05]  /*8b00*/  BRA `(.L_x_107) ;  /* 0xffffffd400987947 */ /* 0x000fea000383ffff */
        .weak           $__internal_0_$__cuda_sm10x_tcgen05_guardrail_trap_col_being_dealloced_not_returned_by_alloc
        .type           $__internal_0_$__cuda_sm10x_tcgen05_guardrail_trap_col_being_dealloced_not_returned_by_alloc,@function
        .size           $__internal_0_$__cuda_sm10x_tcgen05_guardrail_trap_col_being_dealloced_not_returned_by_alloc,($__internal_1_$__cuda_sm10x_tcgen05_guardrail_trap_phase_invalid_during_alloc - $__internal_0_$__cuda_sm10x_tcgen05_guardrail_trap_col_being_dealloced_not_returned_by_alloc)
$__internal_0_$__cuda_sm10x_tcgen05_guardrail_trap_col_being_dealloced_not_returned_by_alloc:
[----:B------:R-:W-:Y:S05]  /*8b10*/  BPT.TRAP 0x1 ;  /* 0x000000040000795c */ /* 0x000fea0000300000 */
[----:B------:R-:W-:-:S04]  /*8b20*/  HFMA2 R3, -RZ, RZ, 0, 0 ;  /* 0x00000000ff037431 */ /* 0x000fc800000001ff */
[----:B------:R-:W-:Y:S05]  /*8b30*/  RET.REL.NODEC R2 `(_ZN7cutlass13device_kernelINS_4gemm6kernel13GemmUniversalIN4cute5tupleIJiiiiEEENS1_10collective13CollectiveMmaINS1_35MainloopSm100TmaUmmaWarpSpecializedILi4ELi2ELi4ENS5_IJNS4_1CILi2EEENSA_ILi1EEESC_EEEEENS5_IJNSA_ILi256EEENSA_ILi96EEESF_EEENS_12float_e4m3_tENS5_IJlSC_lEEESI_SJ_NS4_8TiledMMAINS4_8MMA_AtomIJNS4_10MMA_TraitsINS4_25SM100_MMA_F8F6F4_2x1SM_SSEJSI_SI_fSF_SG_NS4_17integral_constantINS4_4UMMA5MajorELSQ_0EEESR_NSO_INSP_7ScaleInELSS_0EEEST_EEEEEENS4_6LayoutINS5_IJSC_SC_SC_EEENS5_IJNSA_ILi0EEESY_SY_EEEEENS5_IJNS4_10UnderscoreES11_S11_EEEEENS4_18SM100_TMA_2SM_LOADENS4_14ComposedLayoutINS4_7SwizzleILi3ELi4ELi3EEENS4_18smem_ptr_flag_bitsILi8EEENSW_INS5_IJNSA_ILi8EEENSA_ILi128EEEEEENS5_IJS1B_SC_EEEEEEEvNS4_8identityES14_S1F_vS1G_EENS_8epilogue10collective18CollectiveEpilogueINS1I_23Sm100TmaWarpSpecializedILi1ELi1ELi96ELb0ELb0EEEJNS5_IJS1B_SG_SF_EEENS5_IJNSW_IS1B_SC_EENSW_ISG_SC_EEEEESI_SJ_SI_SJ_NS1I_6fusion15FusionCallbacksIS1M_NS1R_17LinearCombinationISI_fSI_fLNS_15FloatRoundStyleE2EEES1N_S1Q_JEEENS4_5SM1004TMEM4LOAD26SM100_TMEM_LOAD_32dp32b32xENS4_13SM90_TMA_LOADENS15_INS16_ILi1ELi4ELi3EEES19_NSW_INS5_IJS1A_NSA_ILi32EEEEEENS5_IJS23_SC_EEEEEEENS4_39AutoVectorizingCopyWithAssumedAlignmentILi128EEENS4_14SM90_TMA_STOREES27_S29_S29_EEEvvEEEEvNT_6ParamsE) ;  /* 0xffffff7402307950 */ /* 0x000fea0003c3ffff */
        .weak           $__internal_1_$__cuda_sm10x_tcgen05_guardrail_trap_phase_invalid_during_alloc
        .type           $__internal_1_$__cuda_sm10x_tcgen05_guardrail_trap_phase_invalid_during_alloc,@function
        .size           $__internal_1_$__cuda_sm10x_tcgen05_guardrail_trap_phase_invalid_during_alloc,($__internal_2_$__cuda_sm10x_tcgen05_guardrail_trap_unallocated_columns_being_dealloced - $__internal_1_$__cuda_sm10x_tcgen05_guardrail_trap_phase_invalid_during_alloc)
$__internal_1_$__cuda_sm10x_tcgen05_guardrail_trap_phase_invalid_during_alloc:
[----:B------:R-:W-:Y:S05]  /*8b40*/  BPT.TRAP 0x1 ;  /* 0x000000040000795c */ /* 0x000fea0000300000 */
[----:B------:R-:W-:-:S04]  /*8b50*/  MOV R3, 0x0 ;  /* 0x0000000000037802 */ /* 0x000fc80000000f00 */
[----:B------:R-:W-:Y:S05]  /*8b60*/  RET.REL.NODEC R2 `(_ZN7cutlass13device_kernelINS_4gemm6kernel13GemmUniversalIN4cute5tupleIJiiiiEEENS1_10collective13CollectiveMmaINS1_35MainloopSm100TmaUmmaWarpSpecializedILi4ELi2ELi4ENS5_IJNS4_1CILi2EEENSA_ILi1EEESC_EEEEENS5_IJNSA_ILi256EEENSA_ILi96EEESF_EEENS_12float_e4m3_tENS5_IJlSC_lEEESI_SJ_NS4_8TiledMMAINS4_8MMA_AtomIJNS4_10MMA_TraitsINS4_25SM100_MMA_F8F6F4_2x1SM_SSEJSI_SI_fSF_SG_NS4_17integral_constantINS4_4UMMA5MajorELSQ_0EEESR_NSO_INSP_7ScaleInELSS_0EEEST_EEEEEENS4_6LayoutINS5_IJSC_SC_SC_EEENS5_IJNSA_ILi0EEESY_SY_EEEEENS5_IJNS4_10UnderscoreES11_S11_EEEEENS4_18SM100_TMA_2SM_LOADENS4_14ComposedLayoutINS4_7SwizzleILi3ELi4ELi3EEENS4_18smem_ptr_flag_bitsILi8EEENSW_INS5_IJNSA_ILi8EEENSA_ILi128EEEEEENS5_IJS1B_SC_EEEEEEEvNS4_8identityES14_S1F_vS1G_EENS_8epilogue10collective18CollectiveEpilogueINS1I_23Sm100TmaWarpSpecializedILi1ELi1ELi96ELb0ELb0EEEJNS5_IJS1B_SG_SF_EEENS5_IJNSW_IS1B_SC_EENSW_ISG_SC_EEEEESI_SJ_SI_SJ_NS1I_6fusion15FusionCallbacksIS1M_NS1R_17LinearCombinationISI_fSI_fLNS_15FloatRoundStyleE2EEES1N_S1Q_JEEENS4_5SM1004TMEM4LOAD26SM100_TMEM_LOAD_32dp32b32xENS4_13SM90_TMA_LOADENS15_INS16_ILi1ELi4ELi3EEES19_NSW_INS5_IJS1A_NSA_ILi32EEEEEENS5_IJS23_SC_EEEEEEENS4_39AutoVectorizingCopyWithAssumedAlignmentILi128EEENS4_14SM90_TMA_STOREES27_S29_S29_EEEvvEEEEvNT_6ParamsE) ;  /* 0xffffff7402247950 */ /* 0x000fea0003c3ffff */
        .weak           $__internal_2_$__cuda_sm10x_tcgen05_guardrail_trap_unallocated_columns_being_dealloced
        .type           $__internal_2_$__cuda_sm10x_tcgen05_guardrail_trap_unallocated_columns_being_dealloced,@function
        .size           $__internal_2_$__cuda_sm10x_tcgen05_guardrail_trap_unallocated_columns_being_dealloced,(.L_x_151 - $__internal_2_$__cuda_sm10x_tcgen05_guardrail_trap_unallocated_columns_being_dealloced)
$__internal_2_$__cuda_sm10x_tcgen05_guardrail_trap_unallocated_columns_being_dealloced:
[----:B------:R-:W-:Y:S05]  /*8b70*/  BPT.TRAP 0x1 ;  /* 0x000000040000795c */ /* 0x000fea0000300000 */
[----:B------:R-:W-:-:S04]  /*8b80*/  HFMA2 R3, -RZ, RZ, 0, 0 ;  /* 0x00000000ff037431 */ /* 0x000fc800000001ff */
[----:B------:R-:W-:Y:S05]  /*8b90*/  RET.REL.NODEC R2 `(_ZN7cutlass13device_kernelINS_4gemm6kernel13GemmUniversalIN4cute5tupleIJiiiiEEENS1_10collective13CollectiveMmaINS1_35MainloopSm100TmaUmmaWarpSpecializedILi4ELi2ELi4ENS5_IJNS4_1CILi2EEENSA_ILi1EEESC_EEEEENS5_IJNSA_ILi256EEENSA_ILi96EEESF_EEENS_12float_e4m3_tENS5_IJlSC_lEEESI_SJ_NS4_8TiledMMAINS4_8MMA_AtomIJNS4_10MMA_TraitsINS4_25SM100_MMA_F8F6F4_2x1SM_SSEJSI_SI_fSF_SG_NS4_17integral_constantINS4_4UMMA5MajorELSQ_0EEESR_NSO_INSP_7ScaleInELSS_0EEEST_EEEEEENS4_6LayoutINS5_IJSC_SC_SC_EEENS5_IJNSA_ILi0EEESY_SY_EEEEENS5_IJNS4_10UnderscoreES11_S11_EEEEENS4_18SM100_TMA_2SM_LOADENS4_14ComposedLayoutINS4_7SwizzleILi3ELi4ELi3EEENS4_18smem_ptr_flag_bitsILi8EEENSW_INS5_IJNSA_ILi8EEENSA_ILi128EEEEEENS5_IJS1B_SC_EEEEEEEvNS4_8identityES14_S1F_vS1G_EENS_8epilogue10collective18CollectiveEpilogueINS1I_23Sm100TmaWarpSpecializedILi1ELi1ELi96ELb0ELb0EEEJNS5_IJS1B_SG_SF_EEENS5_IJNSW_IS1B_SC_EENSW_ISG_SC_EEEEESI_SJ_SI_SJ_NS1I_6fusion15FusionCallbacksIS1M_NS1R_17LinearCombinationISI_fSI_fLNS_15FloatRoundStyleE2EEES1N_S1Q_JEEENS4_5SM1004TMEM4LOAD26SM100_TMEM_LOAD_32dp32b32xENS4_13SM90_TMA_LOADENS15_INS16_ILi1ELi4ELi3EEES19_NSW_INS5_IJS1A_NSA_ILi32EEEEEENS5_IJS23_SC_EEEEEEENS4_39AutoVectorizingCopyWithAssumedAlignmentILi128EEENS4_14SM90_TMA_STOREES27_S29_S29_EEEvvEEEEvNT_6ParamsE) ;  /* 0xffffff7402187950 */ /* 0x000fea0003c3ffff */
.L_x_150:
[----:B------:R-:W-:-:S00]  /*8ba0*/  BRA `(.L_x_150) ;  /* 0xfffffffc00fc7947 */ /* 0x000fc0000383ffff */
[----:B------:R-:W-:-:S00]  /*8bb0*/  NOP ;  /* 0x0000000000007918 */ /* 0x000fc00000000000 */
        /* <DEDUP_REMOVED lines=12> */
.L_x_151:


//--------------------- .nv.global.init           --------------------------
	.section	.nv.global.init,"aw",@progbits
.nv.global.init:
	.type		$str$27,@object
	.size		$str$27,($str$28 - $str$27)
$str$27:
        /*0000*/ 	.byte	0x28, 0x61, 0x64, 0x64, 0x72, 0x65, 0x73, 0x73, 0x20, 0x26, 0x20, 0x6d, 0x61, 0x73, 0x6b, 0x29
        /*0010*/ 	.byte	0x20, 0x3d, 0x3d, 0x20, 0x30, 0x00
	.type		$str$28,@object
	.size		$str$28,($str$26 - $str$28)
$str$28:
        /*0016*/ 	.byte	0x2f, 0x74, 0x6d, 0x70, 0x2f, 0x63, 0x75, 0x74, 0x6c, 0x61, 0x73, 0x73, 0x5f, 0x73, 0x77, 0x65
        /*0026*/ 	.byte	0x65, 0x70, 0x5f, 0x73, 0x72, 0x63, 0x2f, 0x69, 0x6e, 0x63, 0x6c, 0x75, 0x64, 0x65, 0x2f, 0x63
        /*0036*/ 	.byte	0x75, 0x74, 0x65, 0x2f, 0x70, 0x6f, 0x69, 0x6e, 0x74, 0x65, 0x72, 0x5f, 0x66, 0x6c, 0x61, 0x67
        /*0046*/ 	.byte	0x67, 0x65, 0x64, 0x2e, 0x68, 0x70, 0x70, 0x00
	.type		$str$26,@object
	.size		$str$26,($str$25 - $str$26)
$str$26:
        /*004e*/ 	.byte	0x2f, 0x74, 0x6d, 0x70, 0x2f, 0x63, 0x75, 0x74, 0x6c, 0x61, 0x73, 0x73, 0x5f, 0x73, 0x77, 0x65
        /*005e*/ 	.byte	0x65, 0x70, 0x5f, 0x73, 0x72, 0x63, 0x2f, 0x69, 0x6e, 0x63, 0x6c, 0x75, 0x64, 0x65, 0x2f, 0x63
        /*006e*/ 	.byte	0x75, 0x74, 0x65, 0x2f, 0x61, 0x74, 0x6f, 0x6d, 0x2f, 0x63, 0x6f, 0x70, 0x79, 0x5f, 0x74, 0x72
        /*007e*/ 	.byte	0x61, 0x69, 0x74, 0x73, 0x5f, 0x73, 0x6d, 0x31, 0x30, 0x30, 0x2e, 0x68, 0x70, 0x70, 0x00
	.type		$str$25,@object
	.size		$str$25,(__unnamed_1 - $str$25)
$str$25:
        /*008d*/ 	.byte	0x28, 0x28, 0x75, 0x69, 0x6e, 0x74, 0x33, 0x32, 0x5f, 0x74, 0x28, 0x74, 0x68, 0x72, 0x65, 0x61
        /*009d*/ 	.byte	0x64, 0x49, 0x64, 0x78, 0x2e, 0x78, 0x29, 0x20, 0x2f, 0x20, 0x33, 0x32, 0x29, 0x20, 0x25, 0x20
        /*00ad*/ 	.byte	0x34, 0x29, 0x20, 0x3d, 0x3d, 0x20, 0x28, 0x28, 0x28, 0x74, 0x6d, 0x65, 0x6d, 0x5f, 0x61, 0x64
        /*00bd*/ 	.byte	0x64, 0x72, 0x20, 0x3e, 0x3e, 0x20, 0x31, 0x36, 0x29, 0x20, 0x2f, 0x20, 0x33, 0x32, 0x29, 0x20
        /*00cd*/ 	.byte	0x25, 0x20, 0x34, 0x29, 0x00
	.type		__unnamed_1,@object
	.size		__unnamed_1,(__unnamed_2 - __unnamed_1)
__unnamed_1:
        /*00d2*/ 	.byte	0x61, 0x75, 0x74, 0x6f, 0x20, 0x63, 0x75, 0x74, 0x65, 0x3a, 0x3a, 0x61, 0x73, 0x5f, 0x70, 0x6f
        /* <DEDUP_REMOVED lines=25> */
	.type		__unnamed_2,@object
	.size		__unnamed_2,(.L_2 - __unnamed_2)
__unnamed_2:
        /* <DEDUP_REMOVED lines=40> */
        /*04f2*/ 	.byte	0x74, 0x65, 0x3a, 0x3a, 0x43, 0x3c, 0x30, 0x3e, 0x3e, 0x3e, 0x3e, 0x5d, 0x00
.L_2:


//--------------------- .nv.shared._ZN7cutlass13device_kernelINS_4gemm6kernel13GemmUniversalIN4cute5tupleIJiiiiEEENS1_10collective13CollectiveMmaINS1_35MainloopSm100TmaUmmaWarpSpecializedILi4ELi2ELi4ENS5_IJNS4_1CILi2EEENSA_ILi1EEESC_EEEEENS5_IJNSA_ILi256EEENSA_ILi96EEESF_EEENS_12float_e4m3_tENS5_IJlSC_lEEESI_SJ_NS4_8TiledMMAINS4_8MMA_AtomIJNS4_10MMA_TraitsINS4_25SM100_MMA_F8F6F4_2x1SM_SSEJSI_SI_fSF_SG_NS4_17integral_constantINS4_4UMMA5MajorELSQ_0EEESR_NSO_INSP_7ScaleInELSS_0EEEST_EEEEEENS4_6LayoutINS5_IJSC_SC_SC_EEENS5_IJNSA_ILi0EEESY_SY_EEEEENS5_IJNS4_10UnderscoreES11_S11_EEEEENS4_18SM100_TMA_2SM_LOADENS4_14ComposedLayoutINS4_7SwizzleILi3ELi4ELi3EEENS4_18smem_ptr_flag_bitsILi8EEENSW_INS5_IJNSA_ILi8EEENSA_ILi128EEEEEENS5_IJS1B_SC_EEEEEEEvNS4_8identityES14_S1F_vS1G_EENS_8epilogue10collective18CollectiveEpilogueINS1I_23Sm100TmaWarpSpecializedILi1ELi1ELi96ELb0ELb0EEEJNS5_IJS1B_SG_SF_EEENS5_IJNSW_IS1B_SC_EENSW_ISG_SC_EEEEESI_SJ_SI_SJ_NS1I_6fusion15FusionCallbacksIS1M_NS1R_17LinearCombinationISI_fSI_fLNS_15FloatRoundStyleE2EEES1N_S1Q_JEEENS4_5SM1004TMEM4LOAD26SM100_TMEM_LOAD_32dp32b32xENS4_13SM90_TMA_LOADENS15_INS16_ILi1ELi4ELi3EEES19_NSW_INS5_IJS1A_NSA_ILi32EEEEEENS5_IJS23_SC_EEEEEEENS4_39AutoVectorizingCopyWithAssumedAlignmentILi128EEENS4_14SM90_TMA_STOREES27_S29_S29_EEEvvEEEEvNT_6ParamsE --------------------------
	.section	.nv.shared._ZN7cutlass13device_kernelINS_4gemm6kernel13GemmUniversalIN4cute5tupleIJiiiiEEENS1_10collective13CollectiveMmaINS1_35MainloopSm100TmaUmmaWarpSpecializedILi4ELi2ELi4ENS5_IJNS4_1CILi2EEENSA_ILi1EEESC_EEEEENS5_IJNSA_ILi256EEENSA_ILi96EEESF_EEENS_12float_e4m3_tENS5_IJlSC_lEEESI_SJ_NS4_8TiledMMAINS4_8MMA_AtomIJNS4_10MMA_TraitsINS4_25SM100_MMA_F8F6F4_2x1SM_SSEJSI_SI_fSF_SG_NS4_17integral_constantINS4_4UMMA5MajorELSQ_0EEESR_NSO_INSP_7ScaleInELSS_0EEEST_EEEEEENS4_6LayoutINS5_IJSC_SC_SC_EEENS5_IJNSA_ILi0EEESY_SY_EEEEENS5_IJNS4_10UnderscoreES11_S11_EEEEENS4_18SM100_TMA_2SM_LOADENS4_14ComposedLayoutINS4_7SwizzleILi3ELi4ELi3EEENS4_18smem_ptr_flag_bitsILi8EEENSW_INS5_IJNSA_ILi8EEENSA_ILi128EEEEEENS5_IJS1B_SC_EEEEEEEvNS4_8identityES14_S1F_vS1G_EENS_8epilogue10collective18CollectiveEpilogueINS1I_23Sm100TmaWarpSpecializedILi1ELi1ELi96ELb0ELb0EEEJNS5_IJS1B_SG_SF_EEENS5_IJNSW_IS1B_SC_EENSW_ISG_SC_EEEEESI_SJ_SI_SJ_NS1I_6fusion15FusionCallbacksIS1M_NS1R_17LinearCombinationISI_fSI_fLNS_15FloatRoundStyleE2EEES1N_S1Q_JEEENS4_5SM1004TMEM4LOAD26SM100_TMEM_LOAD_32dp32b32xENS4_13SM90_TMA_LOADENS15_INS16_ILi1ELi4ELi3EEES19_NSW_INS5_IJS1A_NSA_ILi32EEEEEENS5_IJS23_SC_EEEEEEENS4_39AutoVectorizingCopyWithAssumedAlignmentILi128EEENS4_14SM90_TMA_STOREES27_S29_S29_EEEvvEEEEvNT_6ParamsE,"aw",@nobits
	.sectionflags	@""
	.align	16
	.zero		1024


//--------------------- .nv.shared.reserved.0     --------------------------
	.section	.nv.shared.reserved.0,"aw",@nobits
	.weak		__nv_reservedSMEM_offset_0_alias
	.size		__nv_reservedSMEM_offset_0_alias, 0, 64
	.other		__nv_reservedSMEM_offset_0_alias,@"STO_CUDA_RESERVED_SHARED STV_DEFAULT"
__nv_reservedSMEM_offset_0_alias:
	.zero		0
.nv.shared.reserved.0:
	.zero		64
	.weak		__nv_reservedSMEM_tcgen05_partition
	.type		__nv_reservedSMEM_tcgen05_partition,@object
	.size		__nv_reservedSMEM_tcgen05_partition,(.L_0 - __nv_reservedSMEM_tcgen05_partition)
__nv_reservedSMEM_tcgen05_partition:
	.zero		32
.L_0:


//--------------------- .nv.global                --------------------------
	.section	.nv.global,"aw",@nobits
.nv.global:
	.type		_ZN40_INTERNAL_9e782a1d_4_k_cu_7a8c2f40_238254cute1_E,@object
	.size		_ZN40_INTERNAL_9e782a1d_4_k_cu_7a8c2f40_238254cute1_E,(_ZN40_INTERNAL_9e782a1d_4_k_cu_7a8c2f40_238254cuda3std3__45__cpo6cbeginE - _ZN40_INTERNAL_9e782a1d_4_k_cu_7a8c2f40_238254cute1_E)
_ZN40_INTERNAL_9e782a1d_4_k_cu_7a8c2f40_238254cute1_E:
	.zero		1
	.type		_ZN40_INTERNAL_9e782a1d_4_k_cu_7a8c2f40_238254cuda3std3__45__cpo6cbeginE,@object
	.size		_ZN40_INTERNAL_9e782a1d_4_k_cu_7a8c2f40_238254cuda3std3__45__cpo6cbeginE,(_ZN40_INTERNAL_9e782a1d_4_k_cu_7a8c2f40_238254cuda3std3__48in_placeE - _ZN40_INTERNAL_9e782a1d_4_k_cu_7a8c2f40_238254cuda3std3__45__cpo6cbeginE)
_ZN40_INTERNAL_9e782a1d_4_k_cu_7a8c2f40_238254cuda3std3__45__cpo6cbeginE:
	.zero		1
	.type		_ZN40_INTERNAL_9e782a1d_4_k_cu_7a8c2f40_238254cuda3std3__48in_placeE,@object
	.size		_ZN40_INTERNAL_9e782a1d_4_k_cu_7a8c2f40_238254cuda3std3__48in_placeE,(_ZN40_INTERNAL_9e782a1d_4_k_cu_7a8c2f40_238254cuda3std6ranges3__45__cpo9iter_moveE - _ZN40_INTERNAL_9e782a1d_4_k_cu_7a8c2f40_238254cuda3std3__48in_placeE)
_ZN40_INTERNAL_9e782a1d_4_k_cu_7a8c2f40_238254cuda3std3__48in_placeE:
	.zero		1
	.type		_ZN40_INTERNAL_9e782a1d_4_k_cu_7a8c2f40_238254cuda3std6ranges3__45__cpo9iter_moveE,@object
	.size		_ZN40_INTERNAL_9e782a1d_4_k_cu_7a8c2f40_238254cuda3std6ranges3__45__cpo9iter_moveE,(_ZN40_INTERNAL_9e782a1d_4_k_cu_7a8c2f40_238254cuda3std3__45__cpo5beginE - _ZN40_INTERNAL_9e782a1d_4_k_cu_7a8c2f40_238254cuda3std6ranges3__45__cpo9iter_moveE)
_ZN40_INTERNAL_9e782a1d_4_k_cu_7a8c2f40_238254cuda3std6ranges3__45__cpo9iter_moveE:
	.zero		1
	.type		_ZN40_INTERNAL_9e782a1d_4_k_cu_7a8c2f40_238254cuda3std3__45__cpo5beginE,@object
	.size		_ZN40_INTERNAL_9e782a1d_4_k_cu_7a8c2f40_238254cuda3std3__45__cpo5beginE,(_ZN40_INTERNAL_9e782a1d_4_k_cu_7a8c2f40_238254cuda3std3__442_GLOBAL__N__9e782a1d_4_k_cu_7a8c2f40_238256ignoreE - _ZN40_INTERNAL_9e782a1d_4_k_cu_7a8c2f40_238254cuda3std3__45__cpo5beginE)
_ZN40_INTERNAL_9e782a1d_4_k_cu_7a8c2f40_238254cuda3std3__45__cpo5beginE:
	.zero		1
	.type		_ZN40_INTERNAL_9e782a1d_4_k_cu_7a8c2f40_238254cuda3std3__442_GLOBAL__N__9e782a1d_4_k_cu_7a8c2f40_238256ignoreE,@object
	.size		_ZN40_INTERNAL_9e782a1d_4_k_cu_7a8c2f40_238254cuda3std3__442_GLOBAL__N__9e782a1d_4_k_cu_7a8c2f40_238256ignoreE,(_ZN40_INTERNAL_9e782a1d_4_k_cu_7a8c2f40_238254cute7productE - _ZN40_INTERNAL_9e782a1d_4_k_cu_7a8c2f40_238254cuda3std3__442_GLOBAL__N__9e782a1d_4_k_cu_7a8c2f40_238256ignoreE)
_ZN40_INTERNAL_9e782a1d_4_k_cu_7a8c2f40_238254cuda3std3__442_GLOBAL__N__9e782a1d_4_k_cu_7a8c2f40_238256ignoreE:
	.zero		1
	.type		_ZN40_INTERNAL_9e782a1d_4_k_cu_7a8c2f40_238254cute7productE,@object
	.size		_ZN40_INTERNAL_9e782a1d_4_k_cu_7a8c2f40_238254cute7productE,(_ZN40_INTERNAL_9e782a1d_4_k_cu_7a8c2f40_238254cuda3std3__45__cpo3endE - _ZN40_INTERNAL_9e782a1d_4_k_cu_7a8c2f40_238254cute7productE)
_ZN40_INTERNAL_9e782a1d_4_k_cu_7a8c2f40_238254cute7productE:
	.zero		1
	.type		_ZN40_INTERNAL_9e782a1d_4_k_cu_7a8c2f40_238254cuda3std3__45__cpo3endE,@object
	.size		_ZN40_INTERNAL_9e782a1d_4_k_cu_7a8c2f40_238254cuda3std3__45__cpo3endE,(_ZN40_INTERNAL_9e782a1d_4_k_cu_7a8c2f40_238254cuda3std3__419piecewise_constructE - _ZN40_INTERNAL_9e782a1d_4_k_cu_7a8c2f40_238254cuda3std3__45__cpo3endE)
_ZN40_INTERNAL_9e782a1d_4_k_cu_7a8c2f40_238254cuda3std3__45__cpo3endE:
	.zero		1
	.type		_ZN40_INTERNAL_9e782a1d_4_k_cu_7a8c2f40_238254cuda3std3__419piecewise_constructE,@object
	.size		_ZN40_INTERNAL_9e782a1d_4_k_cu_7a8c2f40_238254cuda3std3__419piecewise_constructE,(_ZN40_INTERNAL_9e782a1d_4_k_cu_7a8c2f40_238254cuda3std3__45__cpo4cendE - _ZN40_INTERNAL_9e782a1d_4_k_cu_7a8c2f40_238254cuda3std3__419piecewise_constructE)
_ZN40_INTERNAL_9e782a1d_4_k_cu_7a8c2f40_238254cuda3std3__419piecewise_constructE:
	.zero		1
	.type		_ZN40_INTERNAL_9e782a1d_4_k_cu_7a8c2f40_238254cuda3std3__45__cpo4cendE,@object
	.size		_ZN40_INTERNAL_9e782a1d_4_k_cu_7a8c2f40_238254cuda3std3__45__cpo4cendE,(_ZN40_INTERNAL_9e782a1d_4_k_cu_7a8c2f40_238254cuda3std6ranges3__45__cpo4swapE - _ZN40_INTERNAL_9e782a1d_4_k_cu_7a8c2f40_238254cuda3std3__45__cpo4cendE)
_ZN40_INTERNAL_9e782a1d_4_k_cu_7a8c2f40_238254cuda3std3__45__cpo4cendE:
	.zero		1
	.type		_ZN40_INTERNAL_9e782a1d_4_k_cu_7a8c2f40_238254cuda3std6ranges3__45__cpo4swapE,@object
	.size		_ZN40_INTERNAL_9e782a1d_4_k_cu_7a8c2f40_238254cuda3std6ranges3__45__cpo4swapE,(.L_10 - _ZN40_INTERNAL_9e782a1d_4_k_cu_7a8c2f40_238254cuda3std6ranges3__45__cpo4swapE)
_ZN40_INTERNAL_9e782a1d_4_k_cu_7a8c2f40_238254cuda3std6ranges3__45__cpo4swapE:
	.zero		1
.L_10:


//--------------------- .nv.constant0._ZN7cutlass13device_kernelINS_4gemm6kernel13GemmUniversalIN4cute5tupleIJiiiiEEENS1_10collective13CollectiveMmaINS1_35MainloopSm100TmaUmmaWarpSpecializedILi4ELi2ELi4ENS5_IJNS4_1CILi2EEENSA_ILi1EEESC_EEEEENS5_IJNSA_ILi256EEENSA_ILi96EEESF_EEENS_12float_e4m3_tENS5_IJlSC_lEEESI_SJ_NS4_8TiledMMAINS4_8MMA_AtomIJNS4_10MMA_TraitsINS4_25SM100_MMA_F8F6F4_2x1SM_SSEJSI_SI_fSF_SG_NS4_17integral_constantINS4_4UMMA5MajorELSQ_0EEESR_NSO_INSP_7ScaleInELSS_0EEEST_EEEEEENS4_6LayoutINS5_IJSC_SC_SC_EEENS5_IJNSA_ILi0EEESY_SY_EEEEENS5_IJNS4_10UnderscoreES11_S11_EEEEENS4_18SM100_TMA_2SM_LOADENS4_14ComposedLayoutINS4_7SwizzleILi3ELi4ELi3EEENS4_18smem_ptr_flag_bitsILi8EEENSW_INS5_IJNSA_ILi8EEENSA_ILi128EEEEEENS5_IJS1B_SC_EEEEEEEvNS4_8identityES14_S1F_vS1G_EENS_8epilogue10collective18CollectiveEpilogueINS1I_23Sm100TmaWarpSpecializedILi1ELi1ELi96ELb0ELb0EEEJNS5_IJS1B_SG_SF_EEENS5_IJNSW_IS1B_SC_EENSW_ISG_SC_EEEEESI_SJ_SI_SJ_NS1I_6fusion15FusionCallbacksIS1M_NS1R_17LinearCombinationISI_fSI_fLNS_15FloatRoundStyleE2EEES1N_S1Q_JEEENS4_5SM1004TMEM4LOAD26SM100_TMEM_LOAD_32dp32b32xENS4_13SM90_TMA_LOADENS15_INS16_ILi1ELi4ELi3EEES19_NSW_INS5_IJS1A_NSA_ILi32EEEEEENS5_IJS23_SC_EEEEEEENS4_39AutoVectorizingCopyWithAssumedAlignmentILi128EEENS4_14SM90_TMA_STOREES27_S29_S29_EEEvvEEEEvNT_6ParamsE --------------------------
	.section	.nv.constant0._ZN7cutlass13device_kernelINS_4gemm6kernel13GemmUniversalIN4cute5tupleIJiiiiEEENS1_10collective13CollectiveMmaINS1_35MainloopSm100TmaUmmaWarpSpecializedILi4ELi2ELi4ENS5_IJNS4_1CILi2EEENSA_ILi1EEESC_EEEEENS5_IJNSA_ILi256EEENSA_ILi96EEESF_EEENS_12float_e4m3_tENS5_IJlSC_lEEESI_SJ_NS4_8TiledMMAINS4_8MMA_AtomIJNS4_10MMA_TraitsINS4_25SM100_MMA_F8F6F4_2x1SM_SSEJSI_SI_fSF_SG_NS4_17integral_constantINS4_4UMMA5MajorELSQ_0EEESR_NSO_INSP_7ScaleInELSS_0EEEST_EEEEEENS4_6LayoutINS5_IJSC_SC_SC_EEENS5_IJNSA_ILi0EEESY_SY_EEEEENS5_IJNS4_10UnderscoreES11_S11_EEEEENS4_18SM100_TMA_2SM_LOADENS4_14ComposedLayoutINS4_7SwizzleILi3ELi4ELi3EEENS4_18smem_ptr_flag_bitsILi8EEENSW_INS5_IJNSA_ILi8EEENSA_ILi128EEEEEENS5_IJS1B_SC_EEEEEEEvNS4_8identityES14_S1F_vS1G_EENS_8epilogue10collective18CollectiveEpilogueINS1I_23Sm100TmaWarpSpecializedILi1ELi1ELi96ELb0ELb0EEEJNS5_IJS1B_SG_SF_EEENS5_IJNSW_IS1B_SC_EENSW_ISG_SC_EEEEESI_SJ_SI_SJ_NS1I_6fusion15FusionCallbacksIS1M_NS1R_17LinearCombinationISI_fSI_fLNS_15FloatRoundStyleE2EEES1N_S1Q_JEEENS4_5SM1004TMEM4LOAD26SM100_TMEM_LOAD_32dp32b32xENS4_13SM90_TMA_LOADENS15_INS16_ILi1ELi4ELi3EEES19_NSW_INS5_IJS1A_NSA_ILi32EEEEEENS5_IJS23_SC_EEEEEEENS4_39AutoVectorizingCopyWithAssumedAlignmentILi128EEENS4_14SM90_TMA_STOREES27_S29_S29_EEEvvEEEEvNT_6ParamsE,"a",@progbits
	.sectionflags	@""
	.align	4
.nv.constant0._ZN7cutlass13device_kernelINS_4gemm6kernel13GemmUniversalIN4cute5tupleIJiiiiEEENS1_10collective13CollectiveMmaINS1_35MainloopSm100TmaUmmaWarpSpecializedILi4ELi2ELi4ENS5_IJNS4_1CILi2EEENSA_ILi1EEESC_EEEEENS5_IJNSA_ILi256EEENSA_ILi96EEESF_EEENS_12float_e4m3_tENS5_IJlSC_lEEESI_SJ_NS4_8TiledMMAINS4_8MMA_AtomIJNS4_10MMA_TraitsINS4_25SM100_MMA_F8F6F4_2x1SM_SSEJSI_SI_fSF_SG_NS4_17integral_constantINS4_4UMMA5MajorELSQ_0EEESR_NSO_INSP_7ScaleInELSS_0EEEST_EEEEEENS4_6LayoutINS5_IJSC_SC_SC_EEENS5_IJNSA_ILi0EEESY_SY_EEEEENS5_IJNS4_10UnderscoreES11_S11_EEEEENS4_18SM100_TMA_2SM_LOADENS4_14ComposedLayoutINS4_7SwizzleILi3ELi4ELi3EEENS4_18smem_ptr_flag_bitsILi8EEENSW_INS5_IJNSA_ILi8EEENSA_ILi128EEEEEENS5_IJS1B_SC_EEEEEEEvNS4_8identityES14_S1F_vS1G_EENS_8epilogue10collective18CollectiveEpilogueINS1I_23Sm100TmaWarpSpecializedILi1ELi1ELi96ELb0ELb0EEEJNS5_IJS1B_SG_SF_EEENS5_IJNSW_IS1B_SC_EENSW_ISG_SC_EEEEESI_SJ_SI_SJ_NS1I_6fusion15FusionCallbacksIS1M_NS1R_17LinearCombinationISI_fSI_fLNS_15FloatRoundStyleE2EEES1N_S1Q_JEEENS4_5SM1004TMEM4LOAD26SM100_TMEM_LOAD_32dp32b32xENS4_13SM90_TMA_LOADENS15_INS16_ILi1ELi4ELi3EEES19_NSW_INS5_IJS1A_NSA_ILi32EEEEEENS5_IJS23_SC_EEEEEEENS4_39AutoVectorizingCopyWithAssumedAlignmentILi128EEENS4_14SM90_TMA_STOREES27_S29_S29_EEEvvEEEEvNT_6ParamsE:
	.zero		2944


//--------------------- SYMBOLS --------------------------

	.type		.nv.reservedSmem.offset0,@object
	.size		.nv.reservedSmem.offset0,0x4
	.type		.nv.reservedSmem.cap,@object
	.size		.nv.reservedSmem.cap,0x4
	.type		__assertfail,@function
